	.target	sm_90a

	.elftype	@"ET_EXEC"


//--------------------- .note.nv.tkinfo           --------------------------
	.section	.note.nv.tkinfo,"",@"SHT_NOTE"
	.sectionflags	@"SHF_NOTE_NV_TKINFO"
	.tkinfo
        /*0018*/ 	.word	0x00000002
        /*0030*/ 	.string	""
        /*0030*/ 	.string	"ptxas"
        /*0030*/ 	.string	"Cuda compilation tools, release 13.0, V13.0.88"
        /*0030*/ 	.string	"Build cuda_13.0.r13.0/compiler.36424714_0"
        /*0030*/ 	.string	"-v  -suppress-debug-info  -lineinfo  -arch sm_90a "



//--------------------- .note.nv.cuinfo           --------------------------
	.section	.note.nv.cuinfo,"",@"SHT_NOTE"
	.sectionflags	@"SHF_NOTE_NV_CUINFO"
        /*0018*/ 	.short	0x0002
        /*001a*/ 	.short	0x005a
        /*001c*/ 	.short	0x0082
	.zero		2


//--------------------- .nv.info                  --------------------------
	.section	.nv.info,"",@"SHT_CUDA_INFO"
	.align	4


	//----- nvinfo : EIATTR_REGCOUNT
	.align		4
        /*0000*/ 	.byte	0x04, 0x2f
        /*0002*/ 	.short	(.L_1 - .L_0)
	.align		4
.L_0:
        /*0004*/ 	.word	index@(matmul_kernel)
        /*0008*/ 	.word	0x000000fe


	//----- nvinfo : EIATTR_FRAME_SIZE
	.align		4
.L_1:
        /*000c*/ 	.byte	0x04, 0x11
        /*000e*/ 	.short	(.L_3 - .L_2)
	.align		4
.L_2:
        /*0010*/ 	.word	index@(matmul_kernel)
        /*0014*/ 	.word	0x00000000


	//----- nvinfo : EIATTR_MIN_STACK_SIZE
	.align		4
.L_3:
        /*0018*/ 	.byte	0x04, 0x12
        /*001a*/ 	.short	(.L_5 - .L_4)
	.align		4
.L_4:
        /*001c*/ 	.word	index@(matmul_kernel)
        /*0020*/ 	.word	0x00000000
.L_5:


//--------------------- .nv.compat                --------------------------
	.section	.nv.compat,"",@"SHT_CUDA_COMPAT_INFO"
	.align	4
        /*0000*/ 	.byte	0x02, 0x09, 0x01, 0x00, 0x02, 0x02, 0x04, 0x00, 0x02, 0x05, 0x05, 0x00, 0x03, 0x07, 0x01, 0x01
        /*0010*/ 	.byte	0x02, 0x03, 0x00, 0x00, 0x02, 0x06, 0x01, 0x00, 0x04, 0x0b, 0x08, 0x00, 0x00, 0x00, 0x00, 0x00
        /*0020*/ 	.byte	0x00, 0x00, 0x00, 0x00


//--------------------- .nv.info.matmul_kernel    --------------------------
	.section	.nv.info.matmul_kernel,"",@"SHT_CUDA_INFO"
	.sectionflags	@""
	.align	4


	//----- nvinfo : EIATTR_CUDA_API_VERSION
	.align		4
        /*0000*/ 	.byte	0x04, 0x37
        /*0002*/ 	.short	(.L_7 - .L_6)
.L_6:
        /*0004*/ 	.word	0x00000082


	//----- nvinfo : EIATTR_KPARAM_INFO
	.align		4
.L_7:
        /*0008*/ 	.byte	0x04, 0x17
        /*000a*/ 	.short	(.L_9 - .L_8)
.L_8:
        /*000c*/ 	.word	0x00000000
        /*0010*/ 	.short	0x000d
        /*0012*/ 	.short	0x0048
        /*0014*/ 	.byte	0x00, 0xf4, 0x21, 0x00


	//----- nvinfo : EIATTR_KPARAM_INFO
	.align		4
.L_9:
        /*0018*/ 	.byte	0x04, 0x17
        /*001a*/ 	.short	(.L_11 - .L_10)
.L_10:
        /*001c*/ 	.word	0x00000000
        /*0020*/ 	.short	0x000c
        /*0022*/ 	.short	0x0040
        /*0024*/ 	.byte	0x00, 0xf4, 0x21, 0x00


	//----- nvinfo : EIATTR_KPARAM_INFO
	.align		4
.L_11:
        /*0028*/ 	.byte	0x04, 0x17
        /*002a*/ 	.short	(.L_13 - .L_12)
.L_12:
        /*002c*/ 	.word	0x00000000
        /*0030*/ 	.short	0x000b
        /*0032*/ 	.short	0x0038
        /*0034*/ 	.byte	0x00, 0xf0, 0x11, 0x00


	//----- nvinfo : EIATTR_KPARAM_INFO
	.align		4
.L_13:
        /*0038*/ 	.byte	0x04, 0x17
        /*003a*/ 	.short	(.L_15 - .L_14)
.L_14:
        /*003c*/ 	.word	0x00000000
        /*0040*/ 	.short	0x000a
        /*0042*/ 	.short	0x0034
        /*0044*/ 	.byte	0x00, 0xf0, 0x11, 0x00


	//----- nvinfo : EIATTR_KPARAM_INFO
	.align		4
.L_15:
        /*0048*/ 	.byte	0x04, 0x17
        /*004a*/ 	.short	(.L_17 - .L_16)
.L_16:
        /*004c*/ 	.word	0x00000000
        /*0050*/ 	.short	0x0009
        /*0052*/ 	.short	0x0030
        /*0054*/ 	.byte	0x00, 0xf0, 0x11, 0x00


	//----- nvinfo : EIATTR_KPARAM_INFO
	.align		4
.L_17:
        /*0058*/ 	.byte	0x04, 0x17
        /*005a*/ 	.short	(.L_19 - .L_18)
.L_18:
        /*005c*/ 	.word	0x00000000
        /*0060*/ 	.short	0x0008
        /*0062*/ 	.short	0x002c
        /*0064*/ 	.byte	0x00, 0xf0, 0x11, 0x00


	//----- nvinfo : EIATTR_KPARAM_INFO
	.align		4
.L_19:
        /*0068*/ 	.byte	0x04, 0x17
        /*006a*/ 	.short	(.L_21 - .L_20)
.L_20:
        /*006c*/ 	.word	0x00000000
        /*0070*/ 	.short	0x0007
        /*0072*/ 	.short	0x0028
        /*0074*/ 	.byte	0x00, 0xf0, 0x11, 0x00


	//----- nvinfo : EIATTR_KPARAM_INFO
	.align		4
.L_21:
        /*0078*/ 	.byte	0x04, 0x17
        /*007a*/ 	.short	(.L_23 - .L_22)
.L_22:
        /*007c*/ 	.word	0x00000000
        /*0080*/ 	.short	0x0006
        /*0082*/ 	.short	0x0024
        /*0084*/ 	.byte	0x00, 0xf0, 0x11, 0x00


	//----- nvinfo : EIATTR_KPARAM_INFO
	.align		4
.L_23:
        /*0088*/ 	.byte	0x04, 0x17
        /*008a*/ 	.short	(.L_25 - .L_24)
.L_24:
        /*008c*/ 	.word	0x00000000
        /*0090*/ 	.short	0x0005
        /*0092*/ 	.short	0x0020
        /*0094*/ 	.byte	0x00, 0xf0, 0x11, 0x00


	//----- nvinfo : EIATTR_KPARAM_INFO
	.align		4
.L_25:
        /*0098*/ 	.byte	0x04, 0x17
        /*009a*/ 	.short	(.L_27 - .L_26)
.L_26:
        /*009c*/ 	.word	0x00000000
        /*00a0*/ 	.short	0x0004
        /*00a2*/ 	.short	0x001c
        /*00a4*/ 	.byte	0x00, 0xf0, 0x11, 0x00


	//----- nvinfo : EIATTR_KPARAM_INFO
	.align		4
.L_27:
        /*00a8*/ 	.byte	0x04, 0x17
        /*00aa*/ 	.short	(.L_29 - .L_28)
.L_28:
        /*00ac*/ 	.word	0x00000000
        /*00b0*/ 	.short	0x0003
        /*00b2*/ 	.short	0x0018
        /*00b4*/ 	.byte	0x00, 0xf0, 0x11, 0x00


	//----- nvinfo : EIATTR_KPARAM_INFO
	.align		4
.L_29:
        /*00b8*/ 	.byte	0x04, 0x17
        /*00ba*/ 	.short	(.L_31 - .L_30)
.L_30:
        /*00bc*/ 	.word	0x00000000
        /*00c0*/ 	.short	0x0002
        /*00c2*/ 	.short	0x0010
        /*00c4*/ 	.byte	0x00, 0xf4, 0x21, 0x00


	//----- nvinfo : EIATTR_KPARAM_INFO
	.align		4
.L_31:
        /*00c8*/ 	.byte	0x04, 0x17
        /*00ca*/ 	.short	(.L_33 - .L_32)
.L_32:
        /*00cc*/ 	.word	0x00000000
        /*00d0*/ 	.short	0x0001
        /*00d2*/ 	.short	0x0008
        /*00d4*/ 	.byte	0x00, 0xf4, 0x21, 0x00


	//----- nvinfo : EIATTR_KPARAM_INFO
	.align		4
.L_33:
        /*00d8*/ 	.byte	0x04, 0x17
        /*00da*/ 	.short	(.L_35 - .L_34)
.L_34:
        /*00dc*/ 	.word	0x00000000
        /*00e0*/ 	.short	0x0000
        /*00e2*/ 	.short	0x0000
        /*00e4*/ 	.byte	0x00, 0xf4, 0x21, 0x00


	//----- nvinfo : EIATTR_SPARSE_MMA_MASK
	.align		4
.L_35:
        /*00e8*/ 	.byte	0x03, 0x50
        /*00ea*/ 	.short	0x0000


	//----- nvinfo : EIATTR_MAXREG_COUNT
	.align		4
        /*00ec*/ 	.byte	0x03, 0x1b
        /*00ee*/ 	.short	0x00ff


	//----- nvinfo : EIATTR_NUM_BARRIERS
	.align		4
        /*00f0*/ 	.byte	0x02, 0x4c
        /*00f2*/ 	.byte	0x01
	.zero		1


	//----- nvinfo : EIATTR_MERCURY_ISA_VERSION
	.align		4
        /*00f4*/ 	.byte	0x03, 0x5f
        /*00f6*/ 	.short	0x0101


	//----- nvinfo : EIATTR_EXIT_INSTR_OFFSETS
	.align		4
        /*00f8*/ 	.byte	0x04, 0x1c
        /*00fa*/ 	.short	(.L_37 - .L_36)


	//   ....[0]....
.L_36:
        /*00fc*/ 	.word	0x00007ee0


	//   ....[1]....
        /*0100*/ 	.word	0x00007f00


	//----- nvinfo : EIATTR_REQNTID
	.align		4
.L_37:
        /*0104*/ 	.byte	0x04, 0x10
        /*0106*/ 	.short	(.L_39 - .L_38)
.L_38:
        /*0108*/ 	.word	0x00000080
        /*010c*/ 	.word	0x00000001
        /*0110*/ 	.word	0x00000001


	//----- nvinfo : EIATTR_CBANK_PARAM_SIZE
	.align		4
.L_39:
        /*0114*/ 	.byte	0x03, 0x19
        /*0116*/ 	.short	0x0050


	//----- nvinfo : EIATTR_PARAM_CBANK
	.align		4
        /*0118*/ 	.byte	0x04, 0x0a
        /*011a*/ 	.short	(.L_41 - .L_40)
	.align		4
.L_40:
        /*011c*/ 	.word	index@(.nv.constant0.matmul_kernel)
        /*0120*/ 	.short	0x0210
        /*0122*/ 	.short	0x0050


	//----- nvinfo : EIATTR_SW_WAR
	.align		4
.L_41:
        /*0124*/ 	.byte	0x04, 0x36
        /*0126*/ 	.short	(.L_43 - .L_42)
.L_42:
        /*0128*/ 	.word	0x00000008
.L_43:


//--------------------- .nv.callgraph             --------------------------
	.section	.nv.callgraph,"",@"SHT_CUDA_CALLGRAPH"
	.align	4
	.sectionentsize	8
	.align		4
        /*0000*/ 	.word	0x00000000
	.align		4
        /*0004*/ 	.word	0xffffffff
	.align		4
        /*0008*/ 	.word	0x00000000
	.align		4
        /*000c*/ 	.word	0xfffffffe
	.align		4
        /*0010*/ 	.word	0x00000000
	.align		4
        /*0014*/ 	.word	0xfffffffd
	.align		4
        /*0018*/ 	.word	0x00000000
	.align		4
        /*001c*/ 	.word	0xfffffffc


//--------------------- .text.matmul_kernel       --------------------------
	.section	.text.matmul_kernel,"ax",@progbits
	.align	128
        .global         matmul_kernel
        .type           matmul_kernel,@function
        .size           matmul_kernel,(.L_x_4 - matmul_kernel)
        .other          matmul_kernel,@"STO_CUDA_ENTRY STV_DEFAULT"
matmul_kernel:
.text.matmul_kernel:
[----:B------:R-:W-:Y:S08]  /*0000*/  LDC R1, c[0x0][0x28] ;  /* 0x00000a00ff017b82 */ /* 0x000ff00000000800 */
[----:B------:R-:W0:Y:S01]  /*0010*/  LDC.64 R12, c[0x0][0x228] ;  /* 0x00008a00ff0c7b82 */ /* 0x000e220000000a00 */
[----:B------:R-:W1:Y:S01]  /*0020*/  S2R R5, SR_CTAID.X ;  /* 0x0000000000057919 */ /* 0x000e620000002500 */
[----:B------:R-:W-:Y:S01]  /*0030*/  ULDC UR5, c[0x0][0x230] ;  /* 0x00008c0000057ab9 */ /* 0x000fe20000000800 */
[----:B------:R-:W-:Y:S01]  /*0040*/  UMOV UR4, 0x400 ;  /* 0x0000040000047882 */ /* 0x000fe20000000000 */
[----:B------:R-:W-:Y:S01]  /*0050*/  IMAD.U32 R18, RZ, RZ, UR5 ;  /* 0x00000005ff127e24 */ /* 0x000fe2000f8e00ff */
[----:B------:R-:W-:-:S03]  /*0060*/  ULDC.64 UR14, c[0x0][0x208] ;  /* 0x00008200000e7ab9 */ /* 0x000fc60000000a00 */
[----:B------:R-:W2:Y:S08]  /*0070*/  LDC R20, c[0x0][0x230] ;  /* 0x00008c00ff147b82 */ /* 0x000eb00000000800 */
[----:B------:R-:W3:Y:S01]  /*0080*/  S2UR UR12, SR_CgaCtaId ;  /* 0x00000000000c79c3 */ /* 0x000ee20000008800 */
[----:B0-----:R-:W-:-:S05]  /*0090*/  VIADD R0, R13, 0x3f ;  /* 0x0000003f0d007836 */ /* 0x001fca0000000000 */
[----:B------:R-:W-:Y:S01]  /*00a0*/  SHF.R.S32.HI R3, RZ, 0x1f, R0 ;  /* 0x0000001fff037819 */ /* 0x000fe20000011400 */
[----:B--2---:R-:W-:-:S03]  /*00b0*/  VIADD R20, R20, 0x3f ;  /* 0x0000003f14147836 */ /* 0x004fc60000000000 */
[----:B------:R-:W-:Y:S02]  /*00c0*/  LEA.HI R3, R3, R0, RZ, 0x6 ;  /* 0x0000000003037211 */ /* 0x000fe400078f30ff */
[----:B-1----:R-:W-:Y:S02]  /*00d0*/  IABS R8, R5 ;  /* 0x0000000500087213 */ /* 0x002fe40000000000 */
[----:B------:R-:W-:Y:S01]  /*00e0*/  SHF.R.S32.HI R3, RZ, 0x6, R3 ;  /* 0x00000006ff037819 */ /* 0x000fe20000011403 */
[----:B---3--:R-:W-:-:S04]  /*00f0*/  ULEA UR12, UR12, UR4, 0x18 ;  /* 0x000000040c0c7291 */ /* 0x008fc8000f8ec03f */
[----:B------:R-:W-:-:S05]  /*0100*/  IMAD.SHL.U32 R4, R3, 0x4, RZ ;  /* 0x0000000403047824 */ /* 0x000fca00078e00ff */
[-C--:B------:R-:W-:Y:S02]  /*0110*/  IABS R7, R4.reuse ;  /* 0x0000000400077213 */ /* 0x080fe40000000000 */
[----:B------:R-:W-:Y:S02]  /*0120*/  IABS R10, R4 ;  /* 0x00000004000a7213 */ /* 0x000fe40000000000 */
[----:B------:R-:W0:Y:S08]  /*0130*/  I2F.RP R0, R7 ;  /* 0x0000000700007306 */ /* 0x000e300000209400 */
[----:B0-----:R-:W0:Y:S02]  /*0140*/  MUFU.RCP R0, R0 ;  /* 0x0000000000007308 */ /* 0x001e240000001000 */
[----:B0-----:R-:W-:-:S02]  /*0150*/  VIADD R2, R0, 0xffffffe ;  /* 0x0ffffffe00027836 */ /* 0x001fc40000000000 */
[----:B------:R-:W-:-:S04]  /*0160*/  IMAD.MOV R0, RZ, RZ, -R10 ;  /* 0x000000ffff007224 */ /* 0x000fc800078e0a0a */
[----:B------:R0:W1:Y:S02]  /*0170*/  F2I.FTZ.U32.TRUNC.NTZ R3, R2 ;  /* 0x0000000200037305 */ /* 0x000064000021f000 */
[----:B0-----:R-:W-:Y:S02]  /*0180*/  IMAD.MOV.U32 R2, RZ, RZ, RZ ;  /* 0x000000ffff027224 */ /* 0x001fe400078e00ff */
[----:B-1----:R-:W-:-:S04]  /*0190*/  IMAD.MOV R6, RZ, RZ, -R3 ;  /* 0x000000ffff067224 */ /* 0x002fc800078e0a03 */
[----:B------:R-:W-:Y:S02]  /*01a0*/  IMAD R9, R6, R7, RZ ;  /* 0x0000000706097224 */ /* 0x000fe400078e02ff */
[----:B------:R-:W-:Y:S02]  /*01b0*/  IMAD.MOV.U32 R6, RZ, RZ, R8 ;  /* 0x000000ffff067224 */ /* 0x000fe400078e0008 */
[----:B------:R-:W-:-:S06]  /*01c0*/  IMAD.HI.U32 R3, R3, R9, R2 ;  /* 0x0000000903037227 */ /* 0x000fcc00078e0002 */
[----:B------:R-:W-:-:S04]  /*01d0*/  IMAD.HI.U32 R3, R3, R6, RZ ;  /* 0x0000000603037227 */ /* 0x000fc800078e00ff */
[----:B------:R-:W-:-:S05]  /*01e0*/  IMAD R0, R3, R0, R6 ;  /* 0x0000000003007224 */ /* 0x000fca00078e0206 */
[----:B------:R-:W-:-:S13]  /*01f0*/  ISETP.GT.U32.AND P1, PT, R7, R0, PT ;  /* 0x000000000700720c */ /* 0x000fda0003f24070 */
[----:B------:R-:W-:Y:S02]  /*0200*/  @!P1 IMAD.IADD R0, R0, 0x1, -R7 ;  /* 0x0000000100009824 */ /* 0x000fe400078e0a07 */
[----:B------:R-:W-:Y:S01]  /*0210*/  @!P1 VIADD R3, R3, 0x1 ;  /* 0x0000000103039836 */ /* 0x000fe20000000000 */
[----:B------:R-:W-:Y:S02]  /*0220*/  ISETP.NE.AND P1, PT, R4, RZ, PT ;  /* 0x000000ff0400720c */ /* 0x000fe40003f25270 */
[----:B------:R-:W-:Y:S02]  /*0230*/  ISETP.GE.U32.AND P0, PT, R0, R7, PT ;  /* 0x000000070000720c */ /* 0x000fe40003f06070 */
[----:B------:R-:W-:-:S04]  /*0240*/  LOP3.LUT R0, R5, R4, RZ, 0x3c, !PT ;  /* 0x0000000405007212 */ /* 0x000fc800078e3cff */
[----:B------:R-:W-:Y:S01]  /*0250*/  ISETP.GE.AND P2, PT, R0, RZ, PT ;  /* 0x000000ff0000720c */ /* 0x000fe20003f46270 */
[----:B------:R-:W-:-:S06]  /*0260*/  VIADD R0, R12, 0x7f ;  /* 0x0000007f0c007836 */ /* 0x000fcc0000000000 */
[----:B------:R-:W-:-:S04]  /*0270*/  @P0 VIADD R3, R3, 0x1 ;  /* 0x0000000103030836 */ /* 0x000fc80000000000 */
[----:B------:R-:W-:Y:S01]  /*0280*/  IMAD.MOV.U32 R2, RZ, RZ, R3 ;  /* 0x000000ffff027224 */ /* 0x000fe200078e0003 */
[----:B------:R-:W-:-:S03]  /*0290*/  SHF.R.S32.HI R3, RZ, 0x1f, R0 ;  /* 0x0000001fff037819 */ /* 0x000fc60000011400 */
[----:B------:R-:W-:Y:S01]  /*02a0*/  @!P2 IMAD.MOV R2, RZ, RZ, -R2 ;  /* 0x000000ffff02a224 */ /* 0x000fe200078e0a02 */
[----:B------:R-:W-:Y:S02]  /*02b0*/  @!P1 LOP3.LUT R2, RZ, R4, RZ, 0x33, !PT ;  /* 0x00000004ff029212 */ /* 0x000fe400078e33ff */
[----:B------:R-:W-:-:S03]  /*02c0*/  LEA.HI R3, R3, R0, RZ, 0x7 ;  /* 0x0000000003037211 */ /* 0x000fc600078f38ff */
[----:B------:R-:W-:Y:S02]  /*02d0*/  IMAD.SHL.U32 R6, R2, 0x4, RZ ;  /* 0x0000000402067824 */ /* 0x000fe400078e00ff */
[----:B------:R-:W-:-:S03]  /*02e0*/  IMAD.MOV R2, RZ, RZ, -R2 ;  /* 0x000000ffff027224 */ /* 0x000fc600078e0a02 */
[----:B------:R-:W-:Y:S01]  /*02f0*/  LEA.HI.SX32 R3, R3, -R6, 0x19 ;  /* 0x8000000603037211 */ /* 0x000fe200078fcaff */
[----:B------:R-:W-:-:S03]  /*0300*/  IMAD R4, R4, R2, R5 ;  /* 0x0000000204047224 */ /* 0x000fc600078e0205 */
[----:B------:R-:W-:Y:S02]  /*0310*/  VIMNMX R11, R3, 0x4, PT ;  /* 0x00000004030b7848 */ /* 0x000fe40003fe0100 */
[----:B------:R-:W-:Y:S02]  /*0320*/  IABS R9, R4 ;  /* 0x0000000400097213 */ /* 0x000fe40000000000 */
[----:B------:R-:W-:-:S04]  /*0330*/  IABS R7, R11 ;  /* 0x0000000b00077213 */ /* 0x000fc80000000000 */
[----:B------:R-:W0:Y:S08]  /*0340*/  I2F.RP R0, R7 ;  /* 0x0000000700007306 */ /* 0x000e300000209400 */
[----:B0-----:R-:W0:Y:S02]  /*0350*/  MUFU.RCP R0, R0 ;  /* 0x0000000000007308 */ /* 0x001e240000001000 */
[----:B0-----:R-:W-:-:S06]  /*0360*/  VIADD R3, R0, 0xffffffe ;  /* 0x0ffffffe00037836 */ /* 0x001fcc0000000000 */
[----:B------:R-:W0:Y:S02]  /*0370*/  F2I.FTZ.U32.TRUNC.NTZ R3, R3 ;  /* 0x0000000300037305 */ /* 0x000e24000021f000 */
[----:B0-----:R-:W-:-:S04]  /*0380*/  IMAD.MOV R8, RZ, RZ, -R3 ;  /* 0x000000ffff087224 */ /* 0x001fc800078e0a03 */
[----:B------:R-:W-:Y:S01]  /*0390*/  IMAD.MOV.U32 R2, RZ, RZ, R8 ;  /* 0x000000ffff027224 */ /* 0x000fe200078e0008 */
[----:B------:R-:W-:-:S03]  /*03a0*/  IABS R8, R11 ;  /* 0x0000000b00087213 */ /* 0x000fc60000000000 */
[----:B------:R-:W-:Y:S02]  /*03b0*/  IMAD R5, R2, R7, RZ ;  /* 0x0000000702057224 */ /* 0x000fe400078e02ff */
[----:B------:R-:W-:Y:S02]  /*03c0*/  IMAD.MOV.U32 R2, RZ, RZ, RZ ;  /* 0x000000ffff027224 */ /* 0x000fe400078e00ff */
[----:B------:R-:W-:Y:S02]  /*03d0*/  IMAD.MOV R0, RZ, RZ, -R8 ;  /* 0x000000ffff007224 */ /* 0x000fe400078e0a08 */
        /* <DEDUP_REMOVED lines=9> */
[----:B------:R-:W-:Y:S02]  /*0470*/  ISETP.GE.AND P2, PT, R0, RZ, PT ;  /* 0x000000ff0000720c */ /* 0x000fe40003f46270 */
[----:B------:R-:W0:Y:S05]  /*0480*/  S2R R0, SR_TID.X ;  /* 0x0000000000007919 */ /* 0x000e2a0000002100 */
[----:B------:R-:W-:Y:S01]  /*0490*/  @P0 VIADD R2, R2, 0x1 ;  /* 0x0000000102020836 */ /* 0x000fe20000000000 */
[----:B------:R-:W-:-:S03]  /*04a0*/  ISETP.GT.AND P0, PT, R20, 0x3f, PT ;  /* 0x0000003f1400780c */ /* 0x000fc60003f04270 */
[----:B------:R-:W-:-:S04]  /*04b0*/  IMAD.MOV.U32 R5, RZ, RZ, R2 ;  /* 0x000000ffff057224 */ /* 0x000fc800078e0002 */
[----:B------:R-:W-:Y:S01]  /*04c0*/  @!P2 IMAD.MOV R5, RZ, RZ, -R5 ;  /* 0x000000ffff05a224 */ /* 0x000fe200078e0a05 */
[----:B------:R-:W-:-:S05]  /*04d0*/  @!P1 LOP3.LUT R5, RZ, R11, RZ, 0x33, !PT ;  /* 0x0000000bff059212 */ /* 0x000fca00078e33ff */
[----:B------:R-:W-:Y:S02]  /*04e0*/  IMAD.MOV R2, RZ, RZ, -R5 ;  /* 0x000000ffff027224 */ /* 0x000fe400078e0a05 */
[----:B------:R-:W-:Y:S02]  /*04f0*/  IMAD.SHL.U32 R5, R5, 0x40, RZ ;  /* 0x0000004005057824 */ /* 0x000fe400078e00ff */
[----:B------:R-:W-:-:S04]  /*0500*/  IMAD R2, R11, R2, R4 ;  /* 0x000000020b027224 */ /* 0x000fc800078e0204 */
[----:B------:R-:W-:Y:S01]  /*0510*/  IMAD.IADD R3, R6, 0x1, R2 ;  /* 0x0000000106037824 */ /* 0x000fe200078e0202 */
[----:B0-----:R-:W-:-:S05]  /*0520*/  LOP3.LUT R2, R0, 0x7f, RZ, 0xc0, !PT ;  /* 0x0000007f00027812 */ /* 0x001fca00078ec0ff */
[----:B------:R-:W-:Y:S01]  /*0530*/  IMAD R4, R3, 0x80, R2 ;  /* 0x0000008003047824 */ /* 0x000fe200078e0202 */
[----:B------:R-:W-:Y:S06]  /*0540*/  @P0 BRA `(.L_x_0) ;  /* 0x0000000000880947 */ /* 0x000fec0003800000 */
[----:B------:R-:W-:Y:S01]  /*0550*/  IMAD.SHL.U32 R6, R0, 0x8, RZ ;  /* 0x0000000800067824 */ /* 0x000fe200078e00ff */
[----:B------:R-:W-:Y:S02]  /*0560*/  CS2R R56, SRZ ;  /* 0x0000000000387805 */ /* 0x000fe4000001ff00 */
[----:B------:R-:W-:Y:S02]  /*0570*/  CS2R R58, SRZ ;  /* 0x00000000003a7805 */ /* 0x000fe4000001ff00 */
[----:B------:R-:W-:Y:S02]  /*0580*/  CS2R R60, SRZ ;  /* 0x00000000003c7805 */ /* 0x000fe4000001ff00 */
[----:B------:R-:W-:Y:S02]  /*0590*/  CS2R R62, SRZ ;  /* 0x00000000003e7805 */ /* 0x000fe4000001ff00 */
[----:B------:R-:W-:Y:S02]  /*05a0*/  CS2R R64, SRZ ;  /* 0x0000000000407805 */ /* 0x000fe4000001ff00 */
[----:B------:R-:W-:-:S02]  /*05b0*/  CS2R R66, SRZ ;  /* 0x0000000000427805 */ /* 0x000fc4000001ff00 */
        /* <DEDUP_REMOVED lines=25> */
[----:B------:R-:W-:Y:S01]  /*0750*/  CS2R R54, SRZ ;  /* 0x0000000000367805 */ /* 0x000fe2000001ff00 */
[----:B------:R-:W-:Y:S06]  /*0760*/  BRA `(.L_x_1) ;  /* 0x0000005400a47947 */ /* 0x000fec0003800000 */
.L_x_0:
[----:B------:R-:W-:Y:S01]  /*0770*/  IABS R15, R12 ;  /* 0x0000000c000f7213 */ /* 0x000fe20000000000 */
[----:B------:R-:W-:Y:S01]  /*0780*/  ULDC UR4, c[0x0][0x234] ;  /* 0x00008d0000047ab9 */ /* 0x000fe20000000800 */
[----:B------:R-:W-:Y:S01]  /*0790*/  IABS R3, R13 ;  /* 0x0000000d00037213 */ /* 0x000fe20000000000 */
[----:B------:R-:W-:Y:S01]  /*07a0*/  ULDC.64 UR6, c[0x0][0x210] ;  /* 0x0000840000067ab9 */ /* 0x000fe20000000a00 */
[----:B------:R-:W0:Y:S01]  /*07b0*/  I2F.RP R10, R15 ;  /* 0x0000000f000a7306 */ /* 0x000e220000209400 */
[----:B------:R-:W-:Y:S01]  /*07c0*/  ISETP.GE.AND P6, PT, R4, RZ, PT ;  /* 0x000000ff0400720c */ /* 0x000fe20003fc6270 */
[----:B------:R-:W-:Y:S01]  /*07d0*/  ULDC.64 UR8, c[0x0][0x218] ;  /* 0x0000860000087ab9 */ /* 0x000fe20000000a00 */
[----:B------:R-:W-:Y:S01]  /*07e0*/  USHF.R.U32.HI UR13, URZ, 0x4, UR12 ;  /* 0x000000043f0d7899 */ /* 0x000fe2000801160c */
[----:B------:R-:W-:Y:S01]  /*07f0*/  CS2R R78, SRZ ;  /* 0x00000000004e7805 */ /* 0x000fe2000001ff00 */
[----:B------:R-:W-:Y:S01]  /*0800*/  UMOV UR5, URZ ;  /* 0x0000003f00057c82 */ /* 0x000fe20008000000 */
[----:B------:R-:W-:Y:S01]  /*0810*/  CS2R R80, SRZ ;  /* 0x0000000000507805 */ /* 0x000fe2000001ff00 */
[----:B------:R-:W-:Y:S01]  /*0820*/  USGXT.U32 UR13, UR13, 0xe ;  /* 0x0000000e0d0d789a */ /* 0x000fe20008000000 */
[----:B------:R-:W1:Y:S01]  /*0830*/  I2F.RP R11, R3 ;  /* 0x00000003000b7306 */ /* 0x000e620000209400 */
[----:B------:R-:W-:-:S02]  /*0840*/  CS2R R82, SRZ ;  /* 0x0000000000527805 */ /* 0x000fc4000001ff00 */
[----:B------:R-:W-:Y:S02]  /*0850*/  CS2R R84, SRZ ;  /* 0x0000000000547805 */ /* 0x000fe4000001ff00 */
[----:B------:R-:W-:Y:S01]  /*0860*/  CS2R R86, SRZ ;  /* 0x0000000000567805 */ /* 0x000fe2000001ff00 */
[----:B------:R-:W-:Y:S01]  /*0870*/  UMOV UR10, 0xfffffffe ;  /* 0xfffffffe000a7882 */ /* 0x000fe20000000000 */
[----:B------:R-:W-:Y:S01]  /*0880*/  UMOV UR11, 0x7fffffdf ;  /* 0x7fffffdf000b7882 */ /* 0x000fe20000000000 */
[----:B------:R-:W-:Y:S01]  /*0890*/  ULDC UR25, c[0x0][0x238] ;  /* 0x00008e0000197ab9 */ /* 0x000fe20000000800 */
[----:B0-----:R-:W0:Y:S08]  /*08a0*/  MUFU.RCP R10, R10 ;  /* 0x0000000a000a7308 */ /* 0x001e300000001000 */
[----:B-1----:R-:W1:Y:S01]  /*08b0*/  MUFU.RCP R11, R11 ;  /* 0x0000000b000b7308 */ /* 0x002e620000001000 */
[----:B0-----:R-:W-:Y:S01]  /*08c0*/  VIADD R6, R10, 0xffffffe ;  /* 0x0ffffffe0a067836 */ /* 0x001fe20000000000 */
[----:B------:R-:W-:-:S06]  /*08d0*/  IABS R10, R4 ;  /* 0x00000004000a7213 */ /* 0x000fcc0000000000 */
[----:B------:R0:W2:Y:S01]  /*08e0*/  F2I.FTZ.U32.TRUNC.NTZ R7, R6 ;  /* 0x0000000600077305 */ /* 0x0000a2000021f000 */
[----:B-1----:R-:W-:-:S07]  /*08f0*/  VIADD R8, R11, 0xffffffe ;  /* 0x0ffffffe0b087836 */ /* 0x002fce0000000000 */
[----:B------:R1:W3:Y:S01]  /*0900*/  F2I.FTZ.U32.TRUNC.NTZ R9, R8 ;  /* 0x0000000800097305 */ /* 0x0002e2000021f000 */
[----:B0-----:R-:W-:Y:S02]  /*0910*/  IMAD.MOV.U32 R6, RZ, RZ, RZ ;  /* 0x000000ffff067224 */ /* 0x001fe400078e00ff */
[----:B--2---:R-:W-:Y:S02]  /*0920*/  IMAD.MOV R14, RZ, RZ, -R7 ;  /* 0x000000ffff0e7224 */ /* 0x004fe400078e0a07 */
[----:B-1----:R-:W-:Y:S02]  /*0930*/  IMAD.MOV.U32 R8, RZ, RZ, RZ ;  /* 0x000000ffff087224 */ /* 0x002fe400078e00ff */
[----:B------:R-:W-:Y:S01]  /*0940*/  IMAD R17, R14, R15, RZ ;  /* 0x0000000f0e117224 */ /* 0x000fe200078e02ff */
[----:B------:R-:W-:-:S03]  /*0950*/  SHF.R.U32.HI R14, RZ, 0x6, R0 ;  /* 0x00000006ff0e7819 */ /* 0x000fc60000011600 */
[----:B------:R-:W-:Y:S01]  /*0960*/  IMAD.HI.U32 R7, R7, R17, R6 ;  /* 0x0000001107077227 */ /* 0x000fe200078e0006 */
[----:B------:R-:W-:-:S03]  /*0970*/  SGXT.U32 R6, R14, 0x1 ;  /* 0x000000010e06781a */ /* 0x000fc60000000000 */
[----:B---3--:R-:W-:Y:S01]  /*0980*/  IMAD.MOV R11, RZ, RZ, -R9 ;  /* 0x000000ffff0b7224 */ /* 0x008fe200078e0a09 */
[----:B------:R-:W-:Y:S01]  /*0990*/  LOP3.LUT R27, R5, R6, RZ, 0xfc, !PT ;  /* 0x00000006051b7212 */ /* 0x000fe200078efcff */
[----:B------:R-:W-:-:S03]  /*09a0*/  IMAD.HI.U32 R7, R7, R10, RZ ;  /* 0x0000000a07077227 */ /* 0x000fc600078e00ff */
[C---:B------:R-:W-:Y:S01]  /*09b0*/  LOP3.LUT R17, R27.reuse, 0x3c, RZ, 0xfc, !PT ;  /* 0x0000003c1b117812 */ /* 0x040fe200078efcff */
[----:B------:R-:W-:Y:S01]  /*09c0*/  IMAD.MOV.U32 R6, RZ, RZ, R11 ;  /* 0x000000ffff067224 */ /* 0x000fe200078e000b */
[----:B------:R-:W-:Y:S01]  /*09d0*/  LOP3.LUT R19, R27, 0x38, RZ, 0xfc, !PT ;  /* 0x000000381b137812 */ /* 0x000fe200078efcff */
[----:B------:R-:W-:Y:S01]  /*09e0*/  IMAD.MOV R7, RZ, RZ, -R7 ;  /* 0x000000ffff077224 */ /* 0x000fe200078e0a07 */
[----:B------:R-:W-:Y:S01]  /*09f0*/  IABS R14, R17 ;  /* 0x00000011000e7213 */ /* 0x000fe20000000000 */
[----:B------:R-:W-:Y:S01]  /*0a00*/  IMAD R11, R6, R3, RZ ;  /* 0x00000003060b7224 */ /* 0x000fe200078e02ff */
[----:B------:R-:W-:Y:S01]  /*0a10*/  IABS R16, R19 ;  /* 0x0000001300107213 */ /* 0x000fe20000000000 */
[----:B------:R-:W-:Y:S01]  /*0a20*/  IMAD R6, R15, R7, R10 ;  /* 0x000000070f067224 */ /* 0x000fe200078e020a */
[----:B------:R-:W-:Y:S01]  /*0a30*/  LOP3.LUT R21, R27, 0x36, RZ, 0xfc, !PT ;  /* 0x000000361b157812 */ /* 0x000fe200078efcff */
[----:B------:R-:W-:Y:S01]  /*0a40*/  IMAD.HI.U32 R8, R9, R11, R8 ;  /* 0x0000000b09087227 */ /* 0x000fe200078e0008 */
[----:B------:R-:W-:-:S02]  /*0a50*/  LOP3.LUT R11, R27, 0x3a, RZ, 0xfc, !PT ;  /* 0x0000003a1b0b7812 */ /* 0x000fc400078efcff */
[----:B------:R-:W-:Y:S01]  /*0a60*/  ISETP.GT.U32.AND P0, PT, R15, R6, PT ;  /* 0x000000060f00720c */ /* 0x000fe20003f04070 */
[----:B------:R-:W-:Y:S01]  /*0a70*/  IMAD.MOV.U32 R10, RZ, RZ, R14 ;  /* 0x000000ffff0a7224 */ /* 0x000fe200078e000e */
[----:B------:R-:W-:Y:S02]  /*0a80*/  IABS R14, R11 ;  /* 0x0000000b000e7213 */ /* 0x000fe40000000000 */
[----:B------:R-:W-:Y:S01]  /*0a90*/  IABS R22, R21 ;  /* 0x0000001500167213 */ /* 0x000fe20000000000 */
[C---:B------:R-:W-:Y:S01]  /*0aa0*/  IMAD.HI.U32 R7, R8.reuse, R10, RZ ;  /* 0x0000000a08077227 */ /* 0x040fe200078e00ff */
[----:B------:R-:W-:Y:S02]  /*0ab0*/  ISETP.GE.AND P3, PT, R17, RZ, PT ;  /* 0x000000ff1100720c */ /* 0x000fe40003f66270 */
[C---:B------:R-:W-:Y:S01]  /*0ac0*/  LOP3.LUT R17, R27.reuse, 0x2a, RZ, 0xfc, !PT ;  /* 0x0000002a1b117812 */ /* 0x040fe200078efcff */
[----:B------:R-:W-:Y:S01]  /*0ad0*/  IMAD.MOV R9, RZ, RZ, -R7 ;  /* 0x000000ffff097224 */ /* 0x000fe200078e0a07 */
[----:B------:R-:W-:Y:S01]  /*0ae0*/  LOP3.LUT R23, R27, 0x24, RZ, 0xfc, !PT ;  /* 0x000000241b177812 */ /* 0x000fe200078efcff */
[----:B------:R-:W-:Y:S01]  /*0af0*/  IMAD.HI.U32 R7, R8, R14, RZ ;  /* 0x0000000e08077227 */ /* 0x000fe200078e00ff */
[----:B------:R-:W-:-:S02]  /*0b00*/  IABS R32, R17 ;  /* 0x0000001100207213 */ /* 0x000fc40000000000 */
[----:B------:R-:W-:Y:S01]  /*0b10*/  IABS R38, R23 ;  /* 0x0000001700267213 */ /* 0x000fe20000000000 */
[----:B------:R-:W-:Y:S01]  /*0b20*/  IMAD R10, R3, R9, R10 ;  /* 0x00000009030a7224 */ /* 0x000fe200078e020a */
[C---:B------:R-:W-:Y:S01]  /*0b30*/  LOP3.LUT R37, R27.reuse, 0xc, RZ, 0xfc, !PT ;  /* 0x0000000c1b257812 */ /* 0x040fe200078efcff */
[----:B------:R-:W-:Y:S01]  /*0b40*/  IMAD.MOV R9, RZ, RZ, -R7 ;  /* 0x000000ffff097224 */ /* 0x000fe200078e0a07 */
[----:B------:R-:W-:Y:S01]  /*0b50*/  LOP3.LUT R35, R27, 0x10, RZ, 0xfc, !PT ;  /* 0x000000101b237812 */ /* 0x000fe200078efcff */
[----:B------:R-:W-:Y:S01]  /*0b60*/  IMAD.HI.U32 R7, R8, R16, RZ ;  /* 0x0000001008077227 */ /* 0x000fe200078e00ff */
[C---:B------:R-:W-:Y:S02]  /*0b70*/  ISETP.GT.U32.AND P2, PT, R3.reuse, R10, PT ;  /* 0x0000000a0300720c */ /* 0x040fe40003f44070 */
[----:B------:R-:W-:Y:S01]  /*0b80*/  IABS R62, R37 ;  /* 0x00000025003e7213 */ /* 0x000fe20000000000 */
[----:B------:R-:W-:Y:S01]  /*0b90*/  @!P0 IMAD.IADD R6, R6, 0x1, -R15 ;  /* 0x0000000106068824 */ /* 0x000fe200078e0a0f */
[----:B------:R-:W-:Y:S01]  /*0ba0*/  ISETP.NE.AND P0, PT, R12, RZ, PT ;  /* 0x000000ff0c00720c */ /* 0x000fe20003f05270 */
[----:B------:R-:W-:Y:S01]  /*0bb0*/  IMAD R14, R3, R9, R14 ;  /* 0x00000009030e7224 */ /* 0x000fe200078e020e */
[----:B------:R-:W-:Y:S01]  /*0bc0*/  LOP3.LUT R9, R27, 0x32, RZ, 0xfc, !PT ;  /* 0x000000321b097812 */ /* 0x000fe200078efcff */
[----:B------:R-:W-:Y:S01]  /*0bd0*/  IMAD.MOV R7, RZ, RZ, -R7 ;  /* 0x000000ffff077224 */ /* 0x000fe200078e0a07 */
[----:B------:R-:W-:-:S02]  /*0be0*/  ISETP.GT.U32.AND P1, PT, R15, R6, PT ;  /* 0x000000060f00720c */ /* 0x000fc40003f24070 */
[C---:B------:R-:W-:Y:S01]  /*0bf0*/  ISETP.GT.U32.AND P5, PT, R3.reuse, R14, PT ;  /* 0x0000000e0300720c */ /* 0x040fe20003fa4070 */
[----:B------:R-:W-:Y:S01]  /*0c00*/  IMAD R16, R3, R7, R16 ;  /* 0x0000000703107224 */ /* 0x000fe200078e0210 */
[----:B------:R-:W-:Y:S01]  /*0c10*/  IABS R26, R9 ;  /* 0x00000009001a7213 */ /* 0x000fe20000000000 */
[----:B------:R-:W-:Y:S01]  /*0c20*/  @!P2 IMAD.IADD R10, R10, 0x1, -R3 ;  /* 0x000000010a0aa824 */ /* 0x000fe200078e0a03 */
[----:B------:R-:W-:Y:S01]  /*0c30*/  LOP3.LUT R39, R27, 0xa, RZ, 0xfc, !PT ;  /* 0x0000000a1b277812 */ /* 0x000fe200078efcff */
[----:B------:R-:W-:Y:S01]  /*0c40*/  IMAD.HI.U32 R7, R8, R22, RZ ;  /* 0x0000001608077227 */ /* 0x000fe200078e00ff */
[C---:B------:R-:W-:Y:S02]  /*0c50*/  ISETP.GT.U32.AND P4, PT, R3.reuse, R16, PT ;  /* 0x000000100300720c */ /* 0x040fe40003f84070 */
[----:B------:R-:W-:Y:S01]  /*0c60*/  ISETP.GT.U32.AND P2, PT, R3, R10, PT ;  /* 0x0000000a0300720c */ /* 0x000fe20003f44070 */
[----:B------:R-:W-:Y:S01]  /*0c70*/  IMAD.MOV R7, RZ, RZ, -R7 ;  /* 0x000000ffff077224 */ /* 0x000fe200078e0a07 */
[----:B------:R-:W-:Y:S01]  /*0c80*/  IABS R58, R35 ;  /* 0x00000023003a7213 */ /* 0x000fe20000000000 */
[----:B------:R-:W-:Y:S01]  /*0c90*/  @!P1 IMAD.IADD R6, R6, 0x1, -R15 ;  /* 0x0000000106069824 */ /* 0x000fe200078e0a0f */
[----:B------:R-:W-:Y:S01]  /*0ca0*/  ISETP.GE.AND P1, PT, R11, RZ, PT ;  /* 0x000000ff0b00720c */ /* 0x000fe20003f26270 */
[--C-:B------:R-:W-:Y:S01]  /*0cb0*/  @!P5 IMAD.IADD R14, R14, 0x1, -R3.reuse ;  /* 0x000000010e0ed824 */ /* 0x100fe200078e0a03 */
[----:B------:R-:W-:Y:S01]  /*0cc0*/  LOP3.LUT R11, R27, 0x30, RZ, 0xfc, !PT ;  /* 0x000000301b0b7812 */ /* 0x000fe200078efcff */
[----:B------:R-:W-:Y:S01]  /*0cd0*/  @!P6 IMAD.MOV R6, RZ, RZ, -R6 ;  /* 0x000000ffff06e224 */ /* 0x000fe200078e0a06 */
[----:B------:R-:W-:Y:S01]  /*0ce0*/  @!P0 LOP3.LUT R6, RZ, R12, RZ, 0x33, !PT ;  /* 0x0000000cff068212 */ /* 0x000fe200078e33ff */
[C---:B------:R-:W-:Y:S01]  /*0cf0*/  IMAD R22, R3.reuse, R7, R22 ;  /* 0x0000000703167224 */ /* 0x040fe200078e0216 */
[----:B------:R-:W-:Y:S01]  /*0d00*/  ISETP.GT.U32.AND P0, PT, R3, R14, PT ;  /* 0x0000000e0300720c */ /* 0x000fe20003f04070 */
[--C-:B------:R-:W-:Y:S01]  /*0d10*/  @!P4 IMAD.IADD R16, R16, 0x1, -R3.reuse ;  /* 0x000000011010c824 */ /* 0x100fe200078e0a03 */
[----:B------:R-:W-:Y:S01]  /*0d20*/  LOP3.LUT R7, R27, 0x34, RZ, 0xfc, !PT ;  /* 0x000000341b077812 */ /* 0x000fe200078efcff */
[--C-:B------:R-:W-:Y:S01]  /*0d30*/  @!P2 IMAD.IADD R10, R10, 0x1, -R3.reuse ;  /* 0x000000010a0aa824 */ /* 0x100fe200078e0a03 */
[----:B------:R-:W-:Y:S01]  /*0d40*/  IABS R28, R11 ;  /* 0x0000000b001c7213 */ /* 0x000fe20000000000 */
[----:B------:R-:W-:Y:S01]  /*0d50*/  IMAD R6, R6, UR4, RZ ;  /* 0x0000000406067c24 */ /* 0x000fe2000f8e02ff */
[----:B------:R-:W-:Y:S01]  /*0d60*/  ISETP.GT.U32.AND P2, PT, R3, R16, PT ;  /* 0x000000100300720c */ /* 0x000fe20003f44070 */
[----:B------:R-:W-:Y:S01]  /*0d70*/  IMAD.MOV.U32 R12, RZ, RZ, R10 ;  /* 0x000000ffff0c7224 */ /* 0x000fe200078e000a */
[----:B------:R-:W-:Y:S01]  /*0d80*/  ISETP.GE.AND P4, PT, R7, RZ, PT ;  /* 0x000000ff0700720c */ /* 0x000fe20003f86270 */
[----:B------:R-:W-:Y:S01]  /*0d90*/  IMAD.HI.U32 R10, R8, R28, RZ ;  /* 0x0000001c080a7227 */ /* 0x000fe200078e00ff */
[----:B------:R-:W-:Y:S01]  /*0da0*/  IABS R7, R7 ;  /* 0x0000000700077213 */ /* 0x000fe20000000000 */
[----:B------:R-:W-:Y:S01]  /*0db0*/  ULDC UR4, c[0x0][0x240] ;  /* 0x0000900000047ab9 */ /* 0x000fe20000000800 */
[----:B------:R-:W-:Y:S01]  /*0dc0*/  ISETP.GE.AND P6, PT, R19, RZ, PT ;  /* 0x000000ff1300720c */ /* 0x000fe20003fc6270 */
[----:B------:R-:W-:Y:S01]  /*0dd0*/  @!P0 IMAD.IADD R14, R14, 0x1, -R3 ;  /* 0x000000010e0e8824 */ /* 0x000fe200078e0a03 */
[----:B------:R-:W-:Y:S01]  /*0de0*/  ISETP.GE.AND P0, PT, R11, RZ, PT ;  /* 0x000000ff0b00720c */ /* 0x000fe20003f06270 */
[----:B------:R-:W-:Y:S01]  /*0df0*/  IMAD.MOV.U32 R11, RZ, RZ, R7 ;  /* 0x000000ffff0b7224 */ /* 0x000fe200078e0007 */
[----:B------:R-:W-:Y:S01]  /*0e00*/  LOP3.LUT R15, R27, 0x2c, RZ, 0xfc, !PT ;  /* 0x0000002c1b0f7812 */ /* 0x000fe200078efcff */
[----:B------:R-:W-:Y:S01]  /*0e10*/  @!P3 IMAD.MOV R12, RZ, RZ, -R12 ;  /* 0x000000ffff0cb224 */ /* 0x000fe200078e0a0c */
[----:B------:R-:W-:Y:S01]  /*0e20*/  ISETP.GE.AND P3, PT, R9, RZ, PT ;  /* 0x000000ff0900720c */ /* 0x000fe20003f66270 */
[----:B------:R-:W-:Y:S01]  /*0e30*/  @!P2 IMAD.IADD R16, R16, 0x1, -R3 ;  /* 0x000000011010a824 */ /* 0x000fe200078e0a03 */
[----:B------:R-:W-:Y:S01]  /*0e40*/  ISETP.GT.U32.AND P2, PT, R3, R22, PT ;  /* 0x000000160300720c */ /* 0x000fe20003f44070 */
[----:B------:R-:W-:Y:S01]  /*0e50*/  IMAD.HI.U32 R7, R8, R11, RZ ;  /* 0x0000000b08077227 */ /* 0x000fe200078e00ff */
[----:B------:R-:W-:-:S02]  /*0e60*/  IABS R30, R15 ;  /* 0x0000000f001e7213 */ /* 0x000fc40000000000 */
[----:B------:R-:W-:Y:S01]  /*0e70*/  ISETP.GE.AND P5, PT, R21, RZ, PT ;  /* 0x000000ff1500720c */ /* 0x000fe20003fa6270 */
[----:B------:R-:W-:Y:S01]  /*0e80*/  IMAD.MOV R24, RZ, RZ, -R7 ;  /* 0x000000ffff187224 */ /* 0x000fe200078e0a07 */
[C---:B------:R-:W-:Y:S01]  /*0e90*/  LOP3.LUT R19, R27.reuse, 0x28, RZ, 0xfc, !PT ;  /* 0x000000281b137812 */ /* 0x040fe200078efcff */
[----:B------:R-:W-:Y:S01]  /*0ea0*/  IMAD.MOV R7, RZ, RZ, -R10 ;  /* 0x000000ffff077224 */ /* 0x000fe200078e0a0a */
[----:B------:R-:W-:Y:S01]  /*0eb0*/  LOP3.LUT R21, R27, 0x26, RZ, 0xfc, !PT ;  /* 0x000000261b157812 */ /* 0x000fe200078efcff */
[----:B------:R-:W-:Y:S01]  /*0ec0*/  IMAD.HI.U32 R9, R8, R26, RZ ;  /* 0x0000001a08097227 */ /* 0x000fe200078e00ff */
[----:B------:R-:W-:Y:S02]  /*0ed0*/  IABS R34, R19 ;  /* 0x0000001300227213 */ /* 0x000fe40000000000 */
[----:B------:R-:W-:Y:S01]  /*0ee0*/  IABS R64, R39 ;  /* 0x0000002700407213 */ /* 0x000fe20000000000 */
[----:B------:R-:W-:Y:S01]  /*0ef0*/  IMAD R10, R3, R24, R11 ;  /* 0x00000018030a7224 */ /* 0x000fe200078e020b */
[----:B------:R-:W-:Y:S01]  /*0f00*/  IABS R11, R21 ;  /* 0x00000015000b7213 */ /* 0x000fe20000000000 */
[----:B------:R-:W-:Y:S01]  /*0f10*/  IMAD.MOV R9, RZ, RZ, -R9 ;  /* 0x000000ffff097224 */ /* 0x000fe200078e0a09 */
[----:B------:R-:W-:Y:S01]  /*0f20*/  LOP3.LUT R41, R27, 0x8, RZ, 0xfc, !PT ;  /* 0x000000081b297812 */ /* 0x000fe200078efcff */
[----:B------:R-:W-:Y:S01]  /*0f30*/  @!P2 IMAD.IADD R22, R22, 0x1, -R3 ;  /* 0x000000011616a824 */ /* 0x000fe200078e0a03 */
[C---:B------:R-:W-:Y:S01]  /*0f40*/  ISETP.GT.U32.AND P2, PT, R3.reuse, R10, PT ;  /* 0x0000000a0300720c */ /* 0x040fe20003f44070 */
[C---:B------:R-:W-:Y:S01]  /*0f50*/  IMAD R26, R3.reuse, R9, R26 ;  /* 0x00000009031a7224 */ /* 0x040fe200078e021a */
[----:B------:R-:W-:Y:S01]  /*0f60*/  IABS R66, R41 ;  /* 0x0000002900427213 */ /* 0x000fe20000000000 */
[----:B------:R-:W-:Y:S01]  /*0f70*/  @!P1 IMAD.MOV R14, RZ, RZ, -R14 ;  /* 0x000000ffff0e9224 */ /* 0x000fe200078e0a0e */
[C---:B------:R-:W-:Y:S01]  /*0f80*/  ISETP.GT.U32.AND P1, PT, R3.reuse, R22, PT ;  /* 0x000000160300720c */ /* 0x040fe20003f24070 */
[----:B------:R-:W-:Y:S01]  /*0f90*/  @!P6 IMAD.MOV R16, RZ, RZ, -R16 ;  /* 0x000000ffff10e224 */ /* 0x000fe200078e0a10 */
[C---:B------:R-:W-:Y:S01]  /*0fa0*/  ISETP.GT.U32.AND P6, PT, R3.reuse, R26, PT ;  /* 0x0000001a0300720c */ /* 0x040fe20003fc4070 */
[----:B------:R-:W-:Y:S01]  /*0fb0*/  IMAD R28, R3, R7, R28 ;  /* 0x00000007031c7224 */ /* 0x000fe200078e021c */
[C---:B------:R-:W-:Y:S01]  /*0fc0*/  LOP3.LUT R43, R27.reuse, 0x6, RZ, 0xfc, !PT ;  /* 0x000000061b2b7812 */ /* 0x040fe200078efcff */
[----:B------:R-:W-:Y:S01]  /*0fd0*/  IMAD.HI.U32 R7, R8, R30, RZ ;  /* 0x0000001e08077227 */ /* 0x000fe200078e00ff */
[----:B------:R-:W-:-:S02]  /*0fe0*/  LOP3.LUT R45, R27, 0x4, RZ, 0xfc, !PT ;  /* 0x000000041b2d7812 */ /* 0x000fc400078efcff */
[----:B------:R-:W-:Y:S01]  /*0ff0*/  IABS R68, R43 ;  /* 0x0000002b00447213 */ /* 0x000fe20000000000 */
[----:B------:R-:W-:Y:S01]  /*1000*/  IMAD.MOV R7, RZ, RZ, -R7 ;  /* 0x000000ffff077224 */ /* 0x000fe200078e0a07 */
[----:B------:R-:W-:Y:S01]  /*1010*/  IABS R70, R45 ;  /* 0x0000002d00467213 */ /* 0x000fe20000000000 */
[--C-:B------:R-:W-:Y:S01]  /*1020*/  @!P2 IMAD.IADD R10, R10, 0x1, -R3.reuse ;  /* 0x000000010a0aa824 */ /* 0x100fe200078e0a03 */
[----:B------:R-:W-:Y:S01]  /*1030*/  LOP3.LUT R47, R27, 0x2, RZ, 0xfc, !PT ;  /* 0x000000021b2f7812 */ /* 0x000fe200078efcff */
[C---:B------:R-:W-:Y:S01]  /*1040*/  IMAD R30, R3.reuse, R7, R30 ;  /* 0x00000007031e7224 */ /* 0x040fe200078e021e */
[----:B------:R-:W-:Y:S01]  /*1050*/  IABS R25, R27 ;  /* 0x0000001b00197213 */ /* 0x000fe20000000000 */
[--C-:B------:R-:W-:Y:S01]  /*1060*/  @!P1 IMAD.IADD R22, R22, 0x1, -R3.reuse ;  /* 0x0000000116169824 */ /* 0x100fe200078e0a03 */
[C---:B------:R-:W-:Y:S01]  /*1070*/  ISETP.GT.U32.AND P2, PT, R3.reuse, R10, PT ;  /* 0x0000000a0300720c */ /* 0x040fe20003f44070 */
[----:B------:R-:W-:Y:S01]  /*1080*/  @!P6 IMAD.IADD R26, R26, 0x1, -R3 ;  /* 0x000000011a1ae824 */ /* 0x000fe200078e0a03 */
[C---:B------:R-:W-:Y:S01]  /*1090*/  ISETP.GT.U32.AND P1, PT, R3.reuse, R28, PT ;  /* 0x0000001c0300720c */ /* 0x040fe20003f24070 */
[----:B------:R-:W-:Y:S01]  /*10a0*/  @!P5 IMAD.MOV R22, RZ, RZ, -R22 ;  /* 0x000000ffff16d224 */ /* 0x000fe200078e0a16 */
[C---:B------:R-:W-:Y:S01]  /*10b0*/  ISETP.GT.U32.AND P5, PT, R3.reuse, R30, PT ;  /* 0x0000001e0300720c */ /* 0x040fe20003fa4070 */
[----:B------:R-:W-:Y:S01]  /*10c0*/  IMAD.HI.U32 R9, R8, R32, RZ ;  /* 0x0000002008097227 */ /* 0x000fe200078e00ff */
[----:B------:R-:W-:-:S02]  /*10d0*/  ISETP.GT.U32.AND P6, PT, R3, R26, PT ;  /* 0x0000001a0300720c */ /* 0x000fc40003fc4070 */
[----:B------:R-:W-:Y:S01]  /*10e0*/  IABS R72, R47 ;  /* 0x0000002f00487213 */ /* 0x000fe20000000000 */
[----:B------:R-:W-:-:S04]  /*10f0*/  IMAD.HI.U32 R7, R8, R34, RZ ;  /* 0x0000002208077227 */ /* 0x000fc800078e00ff */
[----:B------:R-:W-:Y:S02]  /*1100*/  IMAD.MOV R9, RZ, RZ, -R9 ;  /* 0x000000ffff097224 */ /* 0x000fe400078e0a09 */
[----:B------:R-:W-:Y:S02]  /*1110*/  IMAD.MOV R7, RZ, RZ, -R7 ;  /* 0x000000ffff077224 */ /* 0x000fe400078e0a07 */
[--C-:B------:R-:W-:Y:S02]  /*1120*/  @!P2 IMAD.IADD R10, R10, 0x1, -R3.reuse ;  /* 0x000000010a0aa824 */ /* 0x100fe400078e0a03 */
[C---:B------:R-:W-:Y:S02]  /*1130*/  IMAD R32, R3.reuse, R9, R32 ;  /* 0x0000000903207224 */ /* 0x040fe400078e0220 */
[C---:B------:R-:W-:Y:S02]  /*1140*/  IMAD R34, R3.reuse, R7, R34 ;  /* 0x0000000703227224 */ /* 0x040fe400078e0222 */
[----:B------:R-:W-:Y:S01]  /*1150*/  IMAD.MOV.U32 R24, RZ, RZ, R10 ;  /* 0x000000ffff187224 */ /* 0x000fe200078e000a */
[----:B------:R-:W-:Y:S01]  /*1160*/  ISETP.GT.U32.AND P2, PT, R3, R32, PT ;  /* 0x000000200300720c */ /* 0x000fe20003f44070 */
[--C-:B------:R-:W-:Y:S01]  /*1170*/  @!P5 IMAD.IADD R30, R30, 0x1, -R3.reuse ;  /* 0x000000011e1ed824 */ /* 0x100fe200078e0a03 */
[----:B------:R-:W-:Y:S01]  /*1180*/  ISETP.GE.AND P5, PT, R15, RZ, PT ;  /* 0x000000ff0f00720c */ /* 0x000fe20003fa6270 */
[----:B------:R-:W-:Y:S01]  /*1190*/  @!P6 IMAD.IADD R26, R26, 0x1, -R3 ;  /* 0x000000011a1ae824 */ /* 0x000fe200078e0a03 */
[C---:B------:R-:W-:Y:S01]  /*11a0*/  ISETP.GT.U32.AND P6, PT, R3.reuse, R34, PT ;  /* 0x000000220300720c */ /* 0x040fe20003fc4070 */
[----:B------:R-:W-:Y:S01]  /*11b0*/  @!P4 IMAD.MOV R24, RZ, RZ, -R24 ;  /* 0x000000ffff18c224 */ /* 0x000fe200078e0a18 */
[----:B------:R-:W-:Y:S01]  /*11c0*/  ISETP.GT.U32.AND P4, PT, R3, R30, PT ;  /* 0x0000001e0300720c */ /* 0x000fe20003f84070 */
[----:B------:R-:W-:Y:S01]  /*11d0*/  IMAD.HI.U32 R7, R8, R11, RZ ;  /* 0x0000000b08077227 */ /* 0x000fe200078e00ff */
[----:B------:R-:W-:-:S03]  /*11e0*/  LOP3.LUT R15, R27, 0x16, RZ, 0xfc, !PT ;  /* 0x000000161b0f7812 */ /* 0x000fc600078efcff */
[----:B------:R-:W-:Y:S01]  /*11f0*/  @!P1 IMAD.IADD R28, R28, 0x1, -R3 ;  /* 0x000000011c1c9824 */ /* 0x000fe200078e0a03 */
[----:B------:R-:W-:Y:S01]  /*1200*/  IABS R52, R15 ;  /* 0x0000000f00347213 */ /* 0x000fe20000000000 */
[----:B------:R-:W-:-:S03]  /*1210*/  IMAD.HI.U32 R9, R8, R38, RZ ;  /* 0x0000002608097227 */ /* 0x000fc600078e00ff */
[----:B------:R-:W-:Y:S01]  /*1220*/  ISETP.GT.U32.AND P1, PT, R3, R28, PT ;  /* 0x0000001c0300720c */ /* 0x000fe20003f24070 */
[----:B------:R-:W-:Y:S01]  /*1230*/  IMAD.MOV R10, RZ, RZ, -R7 ;  /* 0x000000ffff0a7224 */ /* 0x000fe200078e0a07 */
[----:B------:R-:W-:Y:S01]  /*1240*/  LOP3.LUT R7, R27, 0x22, RZ, 0xfc, !PT ;  /* 0x000000221b077812 */ /* 0x000fe200078efcff */
[----:B------:R-:W-:Y:S02]  /*1250*/  IMAD.MOV R9, RZ, RZ, -R9 ;  /* 0x000000ffff097224 */ /* 0x000fe400078e0a09 */
[----:B------:R-:W-:Y:S01]  /*1260*/  IMAD R10, R3, R10, R11 ;  /* 0x0000000a030a7224 */ /* 0x000fe200078e020b */
[----:B------:R-:W-:Y:S01]  /*1270*/  IABS R40, R7 ;  /* 0x0000000700287213 */ /* 0x000fe20000000000 */
[--C-:B------:R-:W-:Y:S01]  /*1280*/  @!P2 IMAD.IADD R32, R32, 0x1, -R3.reuse ;  /* 0x000000012020a824 */ /* 0x100fe200078e0a03 */
[----:B------:R-:W-:Y:S01]  /*1290*/  LOP3.LUT R11, R27, 0x20, RZ, 0xfc, !PT ;  /* 0x000000201b0b7812 */ /* 0x000fe200078efcff */
[----:B------:R-:W-:Y:S01]  /*12a0*/  IMAD R38, R3, R9, R38 ;  /* 0x0000000903267224 */ /* 0x000fe200078e0226 */
[----:B------:R-:W-:Y:S01]  /*12b0*/  ISETP.GE.AND P2, PT, R19, RZ, PT ;  /* 0x000000ff1300720c */ /* 0x000fe20003f46270 */
[--C-:B------:R-:W-:Y:S01]  /*12c0*/  @!P6 IMAD.IADD R34, R34, 0x1, -R3.reuse ;  /* 0x000000012222e824 */ /* 0x100fe200078e0a03 */
[C---:B------:R-:W-:Y:S01]  /*12d0*/  ISETP.GT.U32.AND P6, PT, R3.reuse, R32, PT ;  /* 0x000000200300720c */ /* 0x040fe20003fc4070 */
[--C-:B------:R-:W-:Y:S01]  /*12e0*/  @!P4 IMAD.IADD R30, R30, 0x1, -R3.reuse ;  /* 0x000000011e1ec824 */ /* 0x100fe200078e0a03 */
[C---:B------:R-:W-:Y:S01]  /*12f0*/  ISETP.GT.U32.AND P4, PT, R3.reuse, R10, PT ;  /* 0x0000000a0300720c */ /* 0x040fe20003f84070 */
[----:B------:R-:W-:Y:S01]  /*1300*/  @!P3 IMAD.MOV R26, RZ, RZ, -R26 ;  /* 0x000000ffff1ab224 */ /* 0x000fe200078e0a1a */
[C---:B------:R-:W-:Y:S01]  /*1310*/  ISETP.GT.U32.AND P3, PT, R3.reuse, R34, PT ;  /* 0x000000220300720c */ /* 0x040fe20003f64070 */
[----:B------:R-:W-:Y:S01]  /*1320*/  @!P5 IMAD.MOV R30, RZ, RZ, -R30 ;  /* 0x000000ffff1ed224 */ /* 0x000fe200078e0a1e */
[----:B------:R-:W-:Y:S01]  /*1330*/  ISETP.GT.U32.AND P5, PT, R3, R38, PT ;  /* 0x000000260300720c */ /* 0x000fe20003fa4070 */
[----:B------:R-:W-:Y:S01]  /*1340*/  @!P1 IMAD.IADD R28, R28, 0x1, -R3 ;  /* 0x000000011c1c9824 */ /* 0x000fe200078e0a03 */
[----:B------:R-:W-:-:S02]  /*1350*/  ISETP.GE.AND P1, PT, R17, RZ, PT ;  /* 0x000000ff1100720c */ /* 0x000fc40003f26270 */
[----:B------:R-:W-:Y:S01]  /*1360*/  IABS R42, R11 ;  /* 0x0000000b002a7213 */ /* 0x000fe20000000000 */
[----:B------:R-:W-:Y:S01]  /*1370*/  @!P0 IMAD.MOV R28, RZ, RZ, -R28 ;  /* 0x000000ffff1c8224 */ /* 0x000fe200078e0a1c */
[----:B------:R-:W-:Y:S01]  /*1380*/  ISETP.GE.AND P0, PT, R21, RZ, PT ;  /* 0x000000ff1500720c */ /* 0x000fe20003f06270 */
[--C-:B------:R-:W-:Y:S01]  /*1390*/  @!P6 IMAD.IADD R32, R32, 0x1, -R3.reuse ;  /* 0x000000012020e824 */ /* 0x100fe200078e0a03 */
[----:B------:R-:W-:Y:S01]  /*13a0*/  ISETP.GE.AND P6, PT, R23, RZ, PT ;  /* 0x000000ff1700720c */ /* 0x000fe20003fc6270 */
[--C-:B------:R-:W-:Y:S01]  /*13b0*/  @!P4 IMAD.IADD R10, R10, 0x1, -R3.reuse ;  /* 0x000000010a0ac824 */ /* 0x100fe200078e0a03 */
[----:B------:R-:W-:Y:S01]  /*13c0*/  ISETP.GE.AND P4, PT, R11, RZ, PT ;  /* 0x000000ff0b00720c */ /* 0x000fe20003f86270 */
[--C-:B------:R-:W-:Y:S01]  /*13d0*/  @!P3 IMAD.IADD R34, R34, 0x1, -R3.reuse ;  /* 0x000000012222b824 */ /* 0x100fe200078e0a03 */
[----:B------:R-:W-:Y:S01]  /*13e0*/  ISETP.GE.AND P3, PT, R7, RZ, PT ;  /* 0x000000ff0700720c */ /* 0x000fe20003f66270 */
[----:B------:R-:W-:Y:S01]  /*13f0*/  @!P5 IMAD.IADD R38, R38, 0x1, -R3 ;  /* 0x000000012626d824 */ /* 0x000fe200078e0a03 */
[----:B------:R-:W-:Y:S01]  /*1400*/  ISETP.GT.U32.AND P5, PT, R3, R10, PT ;  /* 0x0000000a0300720c */ /* 0x000fe20003fa4070 */
[----:B------:R-:W-:Y:S01]  /*1410*/  IMAD.HI.U32 R7, R8, R40, RZ ;  /* 0x0000002808077227 */ /* 0x000fe200078e00ff */
[----:B------:R-:W-:-:S02]  /*1420*/  LOP3.LUT R11, R27, 0x18, RZ, 0xfc, !PT ;  /* 0x000000181b0b7812 */ /* 0x000fc400078efcff */
[----:B------:R-:W-:Y:S01]  /*1430*/  LOP3.LUT R17, R27, 0x14, RZ, 0xfc, !PT ;  /* 0x000000141b117812 */ /* 0x000fe200078efcff */
[----:B------:R-:W-:Y:S01]  /*1440*/  @!P1 IMAD.MOV R32, RZ, RZ, -R32 ;  /* 0x000000ffff209224 */ /* 0x000fe200078e0a20 */
[----:B------:R-:W-:Y:S01]  /*1450*/  ISETP.GT.U32.AND P1, PT, R3, R38, PT ;  /* 0x000000260300720c */ /* 0x000fe20003f24070 */
[----:B------:R-:W-:Y:S01]  /*1460*/  IMAD.MOV R7, RZ, RZ, -R7 ;  /* 0x000000ffff077224 */ /* 0x000fe200078e0a07 */
[----:B------:R-:W-:Y:S01]  /*1470*/  IABS R50, R11 ;  /* 0x0000000b00327213 */ /* 0x000fe20000000000 */
[----:B------:R-:W-:Y:S01]  /*1480*/  IMAD.HI.U32 R9, R8, R42, RZ ;  /* 0x0000002a08097227 */ /* 0x000fe200078e00ff */
[----:B------:R-:W-:-:S03]  /*1490*/  IABS R54, R17 ;  /* 0x0000001100367213 */ /* 0x000fc60000000000 */
[----:B------:R-:W-:Y:S01]  /*14a0*/  IMAD R40, R3, R7, R40 ;  /* 0x0000000703287224 */ /* 0x000fe200078e0228 */
[----:B------:R-:W-:Y:S01]  /*14b0*/  LOP3.LUT R7, R27, 0x1c, RZ, 0xfc, !PT ;  /* 0x0000001c1b077812 */ /* 0x000fe200078efcff */
[----:B------:R-:W-:Y:S02]  /*14c0*/  IMAD.MOV R9, RZ, RZ, -R9 ;  /* 0x000000ffff097224 */ /* 0x000fe400078e0a09 */
[--C-:B------:R-:W-:Y:S01]  /*14d0*/  @!P5 IMAD.IADD R10, R10, 0x1, -R3.reuse ;  /* 0x000000010a0ad824 */ /* 0x100fe200078e0a03 */
[C---:B------:R-:W-:Y:S01]  /*14e0*/  ISETP.GT.U32.AND P5, PT, R3.reuse, R40, PT ;  /* 0x000000280300720c */ /* 0x040fe20003fa4070 */
[----:B------:R-:W-:Y:S01]  /*14f0*/  IMAD R42, R3, R9, R42 ;  /* 0x00000009032a7224 */ /* 0x000fe200078e022a */
[----:B------:R-:W-:Y:S01]  /*1500*/  IABS R46, R7 ;  /* 0x00000007002e7213 */ /* 0x000fe20000000000 */
[----:B------:R-:W-:Y:S01]  /*1510*/  @!P1 IMAD.IADD R38, R38, 0x1, -R3 ;  /* 0x0000000126269824 */ /* 0x000fe200078e0a03 */
[----:B------:R-:W-:Y:S01]  /*1520*/  LOP3.LUT R9, R27, 0x1a, RZ, 0xfc, !PT ;  /* 0x0000001a1b097812 */ /* 0x000fe200078efcff */
[----:B------:R-:W-:Y:S01]  /*1530*/  @!P2 IMAD.MOV R34, RZ, RZ, -R34 ;  /* 0x000000ffff22a224 */ /* 0x000fe200078e0a22 */
[----:B------:R-:W-:Y:S01]  /*1540*/  ISETP.GE.AND P2, PT, R7, RZ, PT ;  /* 0x000000ff0700720c */ /* 0x000fe20003f46270 */
[----:B------:R-:W-:Y:S01]  /*1550*/  @!P6 IMAD.MOV R38, RZ, RZ, -R38 ;  /* 0x000000ffff26e224 */ /* 0x000fe200078e0a26 */
[----:B------:R-:W-:Y:S01]  /*1560*/  ISETP.GT.U32.AND P6, PT, R3, R42, PT ;  /* 0x0000002a0300720c */ /* 0x000fe20003fc4070 */
[----:B------:R-:W-:Y:S01]  /*1570*/  IMAD.HI.U32 R7, R8, R46, RZ ;  /* 0x0000002e08077227 */ /* 0x000fe200078e00ff */
[----:B------:R-:W-:-:S02]  /*1580*/  IABS R48, R9 ;  /* 0x0000000900307213 */ /* 0x000fc40000000000 */
[----:B------:R-:W-:Y:S01]  /*1590*/  ISETP.GE.AND P1, PT, R9, RZ, PT ;  /* 0x000000ff0900720c */ /* 0x000fe20003f26270 */
[----:B------:R-:W-:Y:S02]  /*15a0*/  @!P5 IMAD.IADD R40, R40, 0x1, -R3 ;  /* 0x000000012828d824 */ /* 0x000fe400078e0a03 */
[----:B------:R-:W-:Y:S02]  /*15b0*/  IMAD.MOV R7, RZ, RZ, -R7 ;  /* 0x000000ffff077224 */ /* 0x000fe400078e0a07 */
[----:B------:R-:W-:Y:S01]  /*15c0*/  IMAD.HI.U32 R9, R8, R48, RZ ;  /* 0x0000003008097227 */ /* 0x000fe200078e00ff */
[----:B------:R-:W-:-:S03]  /*15d0*/  ISETP.GT.U32.AND P5, PT, R3, R40, PT ;  /* 0x000000280300720c */ /* 0x000fc60003fa4070 */
[----:B------:R-:W-:Y:S02]  /*15e0*/  @!P6 IMAD.IADD R42, R42, 0x1, -R3 ;  /* 0x000000012a2ae824 */ /* 0x000fe400078e0a03 */
[C---:B------:R-:W-:Y:S02]  /*15f0*/  IMAD R46, R3.reuse, R7, R46 ;  /* 0x00000007032e7224 */ /* 0x040fe400078e022e */
[----:B------:R-:W-:Y:S01]  /*1600*/  IMAD.MOV R9, RZ, RZ, -R9 ;  /* 0x000000ffff097224 */ /* 0x000fe200078e0a09 */
[----:B------:R-:W-:Y:S01]  /*1610*/  ISETP.GT.U32.AND P6, PT, R3, R42, PT ;  /* 0x0000002a0300720c */ /* 0x000fe20003fc4070 */
[----:B------:R-:W-:-:S04]  /*1620*/  IMAD.HI.U32 R7, R8, R50, RZ ;  /* 0x0000003208077227 */ /* 0x000fc800078e00ff */
[----:B------:R-:W-:Y:S02]  /*1630*/  IMAD.MOV.U32 R36, RZ, RZ, R10 ;  /* 0x000000ffff247224 */ /* 0x000fe400078e000a */
[C---:B------:R-:W-:Y:S02]  /*1640*/  IMAD R48, R3.reuse, R9, R48 ;  /* 0x0000000903307224 */ /* 0x040fe400078e0230 */
[----:B------:R-:W-:Y:S01]  /*1650*/  @!P5 IMAD.IADD R40, R40, 0x1, -R3 ;  /* 0x000000012828d824 */ /* 0x000fe200078e0a03 */
[C---:B------:R-:W-:Y:S01]  /*1660*/  ISETP.GT.U32.AND P5, PT, R3.reuse, R46, PT ;  /* 0x0000002e0300720c */ /* 0x040fe20003fa4070 */
[----:B------:R-:W-:Y:S02]  /*1670*/  IMAD.MOV R10, RZ, RZ, -R7 ;  /* 0x000000ffff0a7224 */ /* 0x000fe400078e0a07 */
[----:B------:R-:W-:Y:S01]  /*1680*/  @!P3 IMAD.MOV R40, RZ, RZ, -R40 ;  /* 0x000000ffff28b224 */ /* 0x000fe200078e0a28 */
[C---:B------:R-:W-:Y:S01]  /*1690*/  ISETP.GT.U32.AND P3, PT, R3.reuse, R48, PT ;  /* 0x000000300300720c */ /* 0x040fe20003f64070 */
[----:B------:R-:W-:-:S02]  /*16a0*/  IMAD R50, R3, R10, R50 ;  /* 0x0000000a03327224 */ /* 0x000fc400078e0232 */
[----:B------:R-:W-:Y:S02]  /*16b0*/  @!P6 IMAD.IADD R42, R42, 0x1, -R3 ;  /* 0x000000012a2ae824 */ /* 0x000fe400078e0a03 */
[----:B------:R-:W-:Y:S01]  /*16c0*/  @!P0 IMAD.MOV R36, RZ, RZ, -R36 ;  /* 0x000000ffff248224 */ /* 0x000fe200078e0a24 */
[----:B------:R-:W-:Y:S01]  /*16d0*/  ISETP.GT.U32.AND P6, PT, R3, R50, PT ;  /* 0x000000320300720c */ /* 0x000fe20003fc4070 */
[----:B------:R-:W-:Y:S01]  /*16e0*/  IMAD.HI.U32 R7, R8, R54, RZ ;  /* 0x0000003608077227 */ /* 0x000fe200078e00ff */
[----:B------:R-:W-:Y:S02]  /*16f0*/  ISETP.GE.AND P0, PT, R11, RZ, PT ;  /* 0x000000ff0b00720c */ /* 0x000fe40003f06270 */
[----:B------:R-:W-:Y:S01]  /*1700*/  LOP3.LUT R11, R27, 0x12, RZ, 0xfc, !PT ;  /* 0x000000121b0b7812 */ /* 0x000fe200078efcff */
[----:B------:R-:W-:Y:S02]  /*1710*/  IMAD.MOV R7, RZ, RZ, -R7 ;  /* 0x000000ffff077224 */ /* 0x000fe400078e0a07 */
[----:B------:R-:W-:Y:S01]  /*1720*/  @!P3 IMAD.IADD R48, R48, 0x1, -R3 ;  /* 0x000000013030b824 */ /* 0x000fe200078e0a03 */
[----:B------:R-:W-:Y:S01]  /*1730*/  IABS R56, R11 ;  /* 0x0000000b00387213 */ /* 0x000fe20000000000 */
[----:B------:R-:W-:-:S02]  /*1740*/  IMAD R54, R3, R7, R54 ;  /* 0x0000000703367224 */ /* 0x000fc400078e0236 */
[--C-:B------:R-:W-:Y:S01]  /*1750*/  @!P5 IMAD.IADD R46, R46, 0x1, -R3.reuse ;  /* 0x000000012e2ed824 */ /* 0x100fe200078e0a03 */
[C---:B------:R-:W-:Y:S01]  /*1760*/  ISETP.GT.U32.AND P3, PT, R3.reuse, R48, PT ;  /* 0x000000300300720c */ /* 0x040fe20003f64070 */
[----:B------:R-:W-:Y:S02]  /*1770*/  @!P6 IMAD.IADD R50, R50, 0x1, -R3 ;  /* 0x000000013232e824 */ /* 0x000fe400078e0a03 */
[C---:B------:R-:W-:Y:S01]  /*1780*/  IMAD.HI.U32 R7, R8.reuse, R56, RZ ;  /* 0x0000003808077227 */ /* 0x040fe200078e00ff */
[C---:B------:R-:W-:Y:S02]  /*1790*/  ISETP.GT.U32.AND P5, PT, R3.reuse, R46, PT ;  /* 0x0000002e0300720c */ /* 0x040fe40003fa4070 */
[----:B------:R-:W-:Y:S01]  /*17a0*/  ISETP.GT.U32.AND P6, PT, R3, R50, PT ;  /* 0x000000320300720c */ /* 0x000fe20003fc4070 */
[----:B------:R-:W-:Y:S02]  /*17b0*/  IMAD.MOV R7, RZ, RZ, -R7 ;  /* 0x000000ffff077224 */ /* 0x000fe400078e0a07 */
[----:B------:R-:W-:-:S04]  /*17c0*/  IMAD.HI.U32 R9, R8, R52, RZ ;  /* 0x0000003408097227 */ /* 0x000fc800078e00ff */
[C---:B------:R-:W-:Y:S02]  /*17d0*/  IMAD R56, R3.reuse, R7, R56 ;  /* 0x0000000703387224 */ /* 0x040fe400078e0238 */
[----:B------:R-:W-:Y:S01]  /*17e0*/  @!P3 IMAD.IADD R48, R48, 0x1, -R3 ;  /* 0x000000013030b824 */ /* 0x000fe200078e0a03 */
[C---:B------:R-:W-:Y:S01]  /*17f0*/  ISETP.GT.U32.AND P3, PT, R3.reuse, R54, PT ;  /* 0x000000360300720c */ /* 0x040fe20003f64070 */
[----:B------:R-:W-:Y:S02]  /*1800*/  IMAD.MOV R9, RZ, RZ, -R9 ;  /* 0x000000ffff097224 */ /* 0x000fe400078e0a09 */
[----:B------:R-:W-:Y:S01]  /*1810*/  @!P6 IMAD.IADD R50, R50, 0x1, -R3 ;  /* 0x000000013232e824 */ /* 0x000fe200078e0a03 */
[C---:B------:R-:W-:Y:S01]  /*1820*/  ISETP.GT.U32.AND P6, PT, R3.reuse, R56, PT ;  /* 0x000000380300720c */ /* 0x040fe20003fc4070 */
[----:B------:R-:W-:Y:S02]  /*1830*/  IMAD R52, R3, R9, R52 ;  /* 0x0000000903347224 */ /* 0x000fe400078e0234 */
[----:B------:R-:W-:-:S04]  /*1840*/  IMAD.HI.U32 R9, R8, R62, RZ ;  /* 0x0000003e08097227 */ /* 0x000fc800078e00ff */
[----:B------:R-:W-:Y:S02]  /*1850*/  IMAD.MOV R9, RZ, RZ, -R9 ;  /* 0x000000ffff097224 */ /* 0x000fe400078e0a09 */
[--C-:B------:R-:W-:Y:S02]  /*1860*/  @!P3 IMAD.IADD R54, R54, 0x1, -R3.reuse ;  /* 0x000000013636b824 */ /* 0x100fe400078e0a03 */
[--C-:B------:R-:W-:Y:S01]  /*1870*/  @!P5 IMAD.IADD R46, R46, 0x1, -R3.reuse ;  /* 0x000000012e2ed824 */ /* 0x100fe200078e0a03 */
[C---:B------:R-:W-:Y:S01]  /*1880*/  ISETP.GT.U32.AND P5, PT, R3.reuse, R52, PT ;  /* 0x000000340300720c */ /* 0x040fe20003fa4070 */
[----:B------:R-:W-:Y:S01]  /*1890*/  @!P6 IMAD.IADD R56, R56, 0x1, -R3 ;  /* 0x000000013838e824 */ /* 0x000fe200078e0a03 */
[----:B------:R-:W-:Y:S01]  /*18a0*/  ISETP.GT.U32.AND P6, PT, R3, R54, PT ;  /* 0x000000360300720c */ /* 0x000fe20003fc4070 */
[----:B------:R-:W-:-:S04]  /*18b0*/  IMAD.HI.U32 R7, R8, R58, RZ ;  /* 0x0000003a08077227 */ /* 0x000fc800078e00ff */
[----:B------:R-:W-:Y:S02]  /*18c0*/  IMAD R62, R3, R9, R62 ;  /* 0x00000009033e7224 */ /* 0x000fe400078e023e */
[----:B------:R-:W-:-:S04]  /*18d0*/  IMAD.HI.U32 R10, R8, R64, RZ ;  /* 0x00000040080a7227 */ /* 0x000fc800078e00ff */
[----:B------:R-:W-:Y:S02]  /*18e0*/  IMAD.MOV R7, RZ, RZ, -R7 ;  /* 0x000000ffff077224 */ /* 0x000fe400078e0a07 */
[----:B------:R-:W-:Y:S01]  /*18f0*/  @!P6 IMAD.IADD R54, R54, 0x1, -R3 ;  /* 0x000000013636e824 */ /* 0x000fe200078e0a03 */
[C---:B------:R-:W-:Y:S01]  /*1900*/  ISETP.GT.U32.AND P6, PT, R3.reuse, R62, PT ;  /* 0x0000003e0300720c */ /* 0x040fe20003fc4070 */
[----:B------:R-:W-:Y:S02]  /*1910*/  IMAD.MOV R10, RZ, RZ, -R10 ;  /* 0x000000ffff0a7224 */ /* 0x000fe400078e0a0a */
[C---:B------:R-:W-:Y:S02]  /*1920*/  IMAD R58, R3.reuse, R7, R58 ;  /* 0x00000007033a7224 */ /* 0x040fe400078e023a */
[----:B------:R-:W-:Y:S01]  /*1930*/  @!P4 IMAD.MOV R42, RZ, RZ, -R42 ;  /* 0x000000ffff2ac224 */ /* 0x000fe200078e0a2a */
[----:B------:R-:W-:Y:S01]  /*1940*/  ISETP.GT.U32.AND P4, PT, R3, R56, PT ;  /* 0x000000380300720c */ /* 0x000fe20003f84070 */
[----:B------:R-:W-:-:S04]  /*1950*/  IMAD.HI.U32 R7, R8, R66, RZ ;  /* 0x0000004208077227 */ /* 0x000fc800078e00ff */
[----:B------:R-:W-:Y:S02]  /*1960*/  IMAD R64, R3, R10, R64 ;  /* 0x0000000a03407224 */ /* 0x000fe400078e0240 */
[----:B------:R-:W-:Y:S02]  /*1970*/  IMAD.MOV R10, RZ, RZ, -R7 ;  /* 0x000000ffff0a7224 */ /* 0x000fe400078e0a07 */
[--C-:B------:R-:W-:Y:S01]  /*1980*/  @!P5 IMAD.IADD R52, R52, 0x1, -R3.reuse ;  /* 0x000000013434d824 */ /* 0x100fe200078e0a03 */
[----:B------:R-:W-:Y:S01]  /*1990*/  ISETP.GE.AND P5, PT, R15, RZ, PT ;  /* 0x000000ff0f00720c */ /* 0x000fe20003fa6270 */
[C---:B------:R-:W-:Y:S02]  /*19a0*/  IMAD R66, R3.reuse, R10, R66 ;  /* 0x0000000a03427224 */ /* 0x040fe400078e0242 */
[--C-:B------:R-:W-:Y:S01]  /*19b0*/  @!P6 IMAD.IADD R62, R62, 0x1, -R3.reuse ;  /* 0x000000013e3ee824 */ /* 0x100fe200078e0a03 */
[C---:B------:R-:W-:Y:S01]  /*19c0*/  ISETP.GT.U32.AND P3, PT, R3.reuse, R52, PT ;  /* 0x000000340300720c */ /* 0x040fe20003f64070 */
[----:B------:R-:W-:Y:S01]  /*19d0*/  @!P4 IMAD.IADD R56, R56, 0x1, -R3 ;  /* 0x000000013838c824 */ /* 0x000fe200078e0a03 */
[C---:B------:R-:W-:Y:S01]  /*19e0*/  ISETP.GT.U32.AND P6, PT, R3.reuse, R66, PT ;  /* 0x000000420300720c */ /* 0x040fe20003fc4070 */
[----:B------:R-:W-:Y:S01]  /*19f0*/  IMAD.HI.U32 R7, R8, R68, RZ ;  /* 0x0000004408077227 */ /* 0x000fe200078e00ff */
[----:B------:R-:W-:-:S03]  /*1a00*/  ISETP.GT.U32.AND P4, PT, R3, R64, PT ;  /* 0x000000400300720c */ /* 0x000fc60003f84070 */
[----:B------:R-:W-:Y:S02]  /*1a10*/  IMAD.MOV R7, RZ, RZ, -R7 ;  /* 0x000000ffff077224 */ /* 0x000fe400078e0a07 */
[----:B------:R-:W-:-:S04]  /*1a20*/  IMAD.HI.U32 R9, R8, R70, RZ ;  /* 0x0000004608097227 */ /* 0x000fc800078e00ff */
[C---:B------:R-:W-:Y:S02]  /*1a30*/  IMAD R68, R3.reuse, R7, R68 ;  /* 0x0000000703447224 */ /* 0x040fe400078e0244 */
[--C-:B------:R-:W-:Y:S01]  /*1a40*/  @!P3 IMAD.IADD R52, R52, 0x1, -R3.reuse ;  /* 0x000000013434b824 */ /* 0x100fe200078e0a03 */
[C---:B------:R-:W-:Y:S01]  /*1a50*/  ISETP.GT.U32.AND P3, PT, R3.reuse, R58, PT ;  /* 0x0000003a0300720c */ /* 0x040fe20003f64070 */
[--C-:B------:R-:W-:Y:S01]  /*1a60*/  @!P6 IMAD.IADD R66, R66, 0x1, -R3.reuse ;  /* 0x000000014242e824 */ /* 0x100fe200078e0a03 */
[----:B------:R-:W-:Y:S01]  /*1a70*/  ISETP.GT.U32.AND P6, PT, R3, R68, PT ;  /* 0x000000440300720c */ /* 0x000fe20003fc4070 */
[----:B------:R-:W-:Y:S01]  /*1a80*/  @!P4 IMAD.IADD R64, R64, 0x1, -R3 ;  /* 0x000000014040c824 */ /* 0x000fe200078e0a03 */
[----:B------:R-:W-:Y:S01]  /*1a90*/  ISETP.GE.AND P4, PT, R11, RZ, PT ;  /* 0x000000ff0b00720c */ /* 0x000fe20003f86270 */
[----:B------:R-:W-:Y:S01]  /*1aa0*/  IMAD.MOV R9, RZ, RZ, -R9 ;  /* 0x000000ffff097224 */ /* 0x000fe200078e0a09 */
[----:B------:R-:W-:Y:S01]  /*1ab0*/  LEA.HI R11, R0, R5, RZ, 0x1a ;  /* 0x00000005000b7211 */ /* 0x000fe200078fd0ff */
[----:B------:R-:W-:-:S04]  /*1ac0*/  IMAD.HI.U32 R10, R8, R72, RZ ;  /* 0x00000048080a7227 */ /* 0x000fc800078e00ff */
[C---:B------:R-:W-:Y:S02]  /*1ad0*/  VIADD R29, R11.reuse, 0x3e ;  /* 0x0000003e0b1d7836 */ /* 0x040fe40000000000 */
[----:B------:R-:W-:Y:S02]  /*1ae0*/  VIADD R33, R11, 0x1e ;  /* 0x0000001e0b217836 */ /* 0x000fe40000000000 */
[----:B------:R-:W-:Y:S02]  /*1af0*/  IMAD R70, R3, R9, R70 ;  /* 0x0000000903467224 */ /* 0x000fe400078e0246 */
[--C-:B------:R-:W-:Y:S01]  /*1b00*/  @!P3 IMAD.IADD R58, R58, 0x1, -R3.reuse ;  /* 0x000000013a3ab824 */ /* 0x100fe200078e0a03 */
[----:B------:R-:W-:Y:S01]  /*1b10*/  ISETP.GE.AND P3, PT, R17, RZ, PT ;  /* 0x000000ff1100720c */ /* 0x000fe20003f66270 */
[C---:B------:R-:W-:Y:S01]  /*1b20*/  VIADD R31, R11.reuse, 0x2e ;  /* 0x0000002e0b1f7836 */ /* 0x040fe20000000000 */
[----:B------:R-:W-:Y:S01]  /*1b30*/  IABS R17, R29 ;  /* 0x0000001d00117213 */ /* 0x000fe20000000000 */
[----:B------:R-:W-:Y:S01]  /*1b40*/  IMAD.MOV R10, RZ, RZ, -R10 ;  /* 0x000000ffff0a7224 */ /* 0x000fe200078e0a0a */
[----:B------:R-:W-:Y:S01]  /*1b50*/  IABS R21, R33 ;  /* 0x0000002100157213 */ /* 0x000fe20000000000 */
[----:B------:R-:W-:Y:S01]  /*1b60*/  VIADD R11, R11, 0xe ;  /* 0x0000000e0b0b7836 */ /* 0x000fe20000000000 */
[----:B------:R-:W-:Y:S01]  /*1b70*/  IABS R19, R31 ;  /* 0x0000001f00137213 */ /* 0x000fe20000000000 */
[----:B------:R-:W-:Y:S01]  /*1b80*/  @!P6 IMAD.IADD R68, R68, 0x1, -R3 ;  /* 0x000000014444e824 */ /* 0x000fe200078e0a03 */
[C---:B------:R-:W-:Y:S01]  /*1b90*/  ISETP.GT.U32.AND P6, PT, R3.reuse, R70, PT ;  /* 0x000000460300720c */ /* 0x040fe20003fc4070 */
[----:B------:R-:W-:Y:S01]  /*1ba0*/  IMAD R72, R3, R10, R72 ;  /* 0x0000000a03487224 */ /* 0x000fe200078e0248 */
[----:B------:R-:W-:Y:S01]  /*1bb0*/  IABS R23, R11 ;  /* 0x0000000b00177213 */ /* 0x000fe20000000000 */
[----:B------:R-:W-:-:S04]  /*1bc0*/  IMAD.HI.U32 R7, R8, R17, RZ ;  /* 0x0000001108077227 */ /* 0x000fc800078e00ff */
[----:B------:R-:W-:-:S04]  /*1bd0*/  IMAD.HI.U32 R10, R8, R21, RZ ;  /* 0x00000015080a7227 */ /* 0x000fc800078e00ff */
[----:B------:R-:W-:Y:S01]  /*1be0*/  @!P2 IMAD.MOV R46, RZ, RZ, -R46 ;  /* 0x000000ffff2ea224 */ /* 0x000fe200078e0a2e */
[C---:B------:R-:W-:Y:S01]  /*1bf0*/  ISETP.GT.U32.AND P2, PT, R3.reuse, R58, PT ;  /* 0x0000003a0300720c */ /* 0x040fe20003f44070 */
[----:B------:R-:W-:Y:S02]  /*1c00*/  IMAD.MOV R44, RZ, RZ, -R7 ;  /* 0x000000ffff2c7224 */ /* 0x000fe400078e0a07 */
[----:B------:R-:W-:Y:S01]  /*1c10*/  @!P1 IMAD.MOV R48, RZ, RZ, -R48 ;  /* 0x000000ffff309224 */ /* 0x000fe200078e0a30 */
[C---:B------:R-:W-:Y:S01]  /*1c20*/  ISETP.GT.U32.AND P1, PT, R3.reuse, R62, PT ;  /* 0x0000003e0300720c */ /* 0x040fe20003f24070 */
[----:B------:R-:W-:Y:S01]  /*1c30*/  @!P0 IMAD.MOV R50, RZ, RZ, -R50 ;  /* 0x000000ffff328224 */ /* 0x000fe200078e0a32 */
[C---:B------:R-:W-:Y:S01]  /*1c40*/  ISETP.GT.U32.AND P0, PT, R3.reuse, R64, PT ;  /* 0x000000400300720c */ /* 0x040fe20003f04070 */
[----:B------:R-:W-:Y:S01]  /*1c50*/  @!P5 IMAD.MOV R52, RZ, RZ, -R52 ;  /* 0x000000ffff34d224 */ /* 0x000fe200078e0a34 */
[----:B------:R-:W-:Y:S01]  /*1c60*/  ISETP.GT.U32.AND P5, PT, R3, R66, PT ;  /* 0x000000420300720c */ /* 0x000fe20003fa4070 */
[----:B------:R-:W-:-:S04]  /*1c70*/  IMAD.HI.U32 R9, R8, R19, RZ ;  /* 0x0000001308097227 */ /* 0x000fc800078e00ff */
[----:B------:R-:W-:Y:S02]  /*1c80*/  IMAD.MOV R74, RZ, RZ, -R10 ;  /* 0x000000ffff4a7224 */ /* 0x000fe400078e0a0a */
[----:B------:R-:W-:-:S04]  /*1c90*/  IMAD.HI.U32 R15, R8, R23, RZ ;  /* 0x00000017080f7227 */ /* 0x000fc800078e00ff */
[----:B------:R-:W-:-:S04]  /*1ca0*/  IMAD.HI.U32 R7, R8, R25, RZ ;  /* 0x0000001908077227 */ /* 0x000fc800078e00ff */
[C---:B------:R-:W-:Y:S02]  /*1cb0*/  IMAD R10, R3.reuse, R44, R17 ;  /* 0x0000002c030a7224 */ /* 0x040fe400078e0211 */
[----:B------:R-:W-:Y:S02]  /*1cc0*/  IMAD.MOV R60, RZ, RZ, -R9 ;  /* 0x000000ffff3c7224 */ /* 0x000fe400078e0a09 */
[----:B------:R-:W-:Y:S02]  /*1cd0*/  IMAD R44, R3, R74, R21 ;  /* 0x0000004a032c7224 */ /* 0x000fe400078e0215 */
[----:B------:R-:W-:Y:S02]  /*1ce0*/  IMAD.MOV R76, RZ, RZ, -R15 ;  /* 0x000000ffff4c7224 */ /* 0x000fe400078e0a0f */
[----:B------:R-:W-:Y:S01]  /*1cf0*/  IMAD.MOV R74, RZ, RZ, -R7 ;  /* 0x000000ffff4a7224 */ /* 0x000fe200078e0a07 */
[----:B------:R-:W-:Y:S01]  /*1d00*/  SHF.R.S32.HI R7, RZ, 0x1f, R20 ;  /* 0x0000001fff077819 */ /* 0x000fe20000011414 */
[----:B------:R-:W-:-:S02]  /*1d10*/  @!P6 IMAD.IADD R70, R70, 0x1, -R3 ;  /* 0x000000014646e824 */ /* 0x000fc400078e0a03 */
[----:B------:R-:W-:Y:S01]  /*1d20*/  IMAD R8, R3, R60, R19 ;  /* 0x0000003c03087224 */ /* 0x000fe200078e0213 */
[----:B------:R-:W-:Y:S01]  /*1d30*/  LEA.HI R20, R7, R20, RZ, 0x6 ;  /* 0x0000001407147211 */ /* 0x000fe200078f30ff */
[C---:B------:R-:W-:Y:S01]  /*1d40*/  IMAD R60, R3.reuse, R76, R23 ;  /* 0x0000004c033c7224 */ /* 0x040fe200078e0217 */
[C---:B------:R-:W-:Y:S01]  /*1d50*/  ISETP.GT.U32.AND P6, PT, R3.reuse, R70, PT ;  /* 0x000000460300720c */ /* 0x040fe20003fc4070 */
[----:B------:R-:W-:Y:S01]  /*1d60*/  @!P3 IMAD.MOV R54, RZ, RZ, -R54 ;  /* 0x000000ffff36b224 */ /* 0x000fe200078e0a36 */
[C---:B------:R-:W-:Y:S01]  /*1d70*/  ISETP.GT.U32.AND P3, PT, R3.reuse, R68, PT ;  /* 0x000000440300720c */ /* 0x040fe20003f64070 */
[C---:B------:R-:W-:Y:S01]  /*1d80*/  IMAD R74, R3.reuse, R74, R25 ;  /* 0x0000004a034a7224 */ /* 0x040fe200078e0219 */
[----:B------:R-:W-:Y:S01]  /*1d90*/  CS2R R76, SRZ ;  /* 0x00000000004c7805 */ /* 0x000fe2000001ff00 */
[----:B------:R-:W-:Y:S01]  /*1da0*/  @!P4 IMAD.MOV R56, RZ, RZ, -R56 ;  /* 0x000000ffff38c224 */ /* 0x000fe200078e0a38 */
[C---:B------:R-:W-:Y:S01]  /*1db0*/  ISETP.GT.U32.AND P4, PT, R3.reuse, R10, PT ;  /* 0x0000000a0300720c */ /* 0x040fe20003f84070 */
[--C-:B------:R-:W-:Y:S01]  /*1dc0*/  @!P2 IMAD.IADD R58, R58, 0x1, -R3.reuse ;  /* 0x000000013a3aa824 */ /* 0x100fe200078e0a03 */
[C---:B------:R-:W-:Y:S01]  /*1dd0*/  ISETP.GT.U32.AND P2, PT, R3.reuse, R8, PT ;  /* 0x000000080300720c */ /* 0x040fe20003f44070 */
[--C-:B------:R-:W-:Y:S01]  /*1de0*/  @!P1 IMAD.IADD R62, R62, 0x1, -R3.reuse ;  /* 0x000000013e3e9824 */ /* 0x100fe200078e0a03 */
[C---:B------:R-:W-:Y:S01]  /*1df0*/  ISETP.GT.U32.AND P1, PT, R3.reuse, R44, PT ;  /* 0x0000002c0300720c */ /* 0x040fe20003f24070 */
[--C-:B------:R-:W-:Y:S01]  /*1e00*/  @!P0 IMAD.IADD R64, R64, 0x1, -R3.reuse ;  /* 0x0000000140408824 */ /* 0x100fe200078e0a03 */
[C---:B------:R-:W-:Y:S01]  /*1e10*/  ISETP.GT.U32.AND P0, PT, R3.reuse, R60, PT ;  /* 0x0000003c0300720c */ /* 0x040fe20003f04070 */
[--C-:B------:R-:W-:Y:S01]  /*1e20*/  @!P5 IMAD.IADD R66, R66, 0x1, -R3.reuse ;  /* 0x000000014242d824 */ /* 0x100fe200078e0a03 */
[----:B------:R-:W-:Y:S01]  /*1e30*/  ISETP.GT.U32.AND P5, PT, R3, R74, PT ;  /* 0x0000004a0300720c */ /* 0x000fe20003fa4070 */
[--C-:B------:R-:W-:Y:S01]  /*1e40*/  @!P3 IMAD.IADD R68, R68, 0x1, -R3.reuse ;  /* 0x000000014444b824 */ /* 0x100fe200078e0a03 */
[----:B------:R-:W-:Y:S01]  /*1e50*/  ISETP.GE.AND P3, PT, R35, RZ, PT ;  /* 0x000000ff2300720c */ /* 0x000fe20003f66270 */
[--C-:B------:R-:W-:Y:S01]  /*1e60*/  @!P6 IMAD.IADD R70, R70, 0x1, -R3.reuse ;  /* 0x000000014646e824 */ /* 0x100fe200078e0a03 */
[----:B------:R-:W-:Y:S01]  /*1e70*/  ISETP.GT.U32.AND P6, PT, R3, R72, PT ;  /* 0x000000480300720c */ /* 0x000fe20003fc4070 */
[--C-:B------:R-:W-:Y:S01]  /*1e80*/  @!P4 IMAD.IADD R10, R10, 0x1, -R3.reuse ;  /* 0x000000010a0ac824 */ /* 0x100fe200078e0a03 */
[----:B------:R-:W-:Y:S01]  /*1e90*/  ISETP.GE.AND P4, PT, R37, RZ, PT ;  /* 0x000000ff2500720c */ /* 0x000fe20003f86270 */
        /* <DEDUP_REMOVED lines=8> */
[----:B------:R-:W-:Y:S01]  /*1f20*/  @!P3 IMAD.MOV R58, RZ, RZ, -R58 ;  /* 0x000000ffff3ab224 */ /* 0x000fe200078e0a3a */
[C---:B------:R-:W-:Y:S01]  /*1f30*/  ISETP.GT.U32.AND P3, PT, R3.reuse, R10, PT ;  /* 0x0000000a0300720c */ /* 0x040fe20003f64070 */
[--C-:B------:R-:W-:Y:S01]  /*1f40*/  @!P6 IMAD.IADD R72, R72, 0x1, -R3.reuse ;  /* 0x000000014848e824 */ /* 0x100fe200078e0a03 */
[C---:B------:R-:W-:Y:S01]  /*1f50*/  ISETP.GT.U32.AND P6, PT, R3.reuse, R74, PT ;  /* 0x0000004a0300720c */ /* 0x040fe20003fc4070 */
[----:B------:R-:W-:Y:S01]  /*1f60*/  @!P4 IMAD.MOV R62, RZ, RZ, -R62 ;  /* 0x000000ffff3ec224 */ /* 0x000fe200078e0a3e */
[C---:B------:R-:W-:Y:S01]  /*1f70*/  ISETP.GT.U32.AND P4, PT, R3.reuse, R8, PT ;  /* 0x000000080300720c */ /* 0x040fe20003f84070 */
[----:B------:R-:W-:Y:S01]  /*1f80*/  @!P2 IMAD.MOV R64, RZ, RZ, -R64 ;  /* 0x000000ffff40a224 */ /* 0x000fe200078e0a40 */
[C---:B------:R-:W-:Y:S01]  /*1f90*/  ISETP.GT.U32.AND P2, PT, R3.reuse, R44, PT ;  /* 0x0000002c0300720c */ /* 0x040fe20003f44070 */
[----:B------:R-:W-:Y:S01]  /*1fa0*/  @!P1 IMAD.MOV R66, RZ, RZ, -R66 ;  /* 0x000000ffff429224 */ /* 0x000fe200078e0a42 */
[C---:B------:R-:W-:Y:S01]  /*1fb0*/  ISETP.GT.U32.AND P1, PT, R3.reuse, R60, PT ;  /* 0x0000003c0300720c */ /* 0x040fe20003f24070 */
[----:B------:R-:W-:Y:S01]  /*1fc0*/  @!P0 IMAD.MOV R68, RZ, RZ, -R68 ;  /* 0x000000ffff448224 */ /* 0x000fe200078e0a44 */
[----:B------:R-:W-:Y:S01]  /*1fd0*/  ISETP.GT.U32.AND P0, PT, R3, R72, PT ;  /* 0x000000480300720c */ /* 0x000fe20003f04070 */
        /* <DEDUP_REMOVED lines=13> */
[----:B------:R-:W-:Y:S01]  /*20b0*/  ISETP.NE.AND P0, PT, R13, RZ, PT ;  /* 0x000000ff0d00720c */ /* 0x000fe20003f05270 */
[----:B------:R-:W-:Y:S01]  /*20c0*/  @!P5 IMAD.MOV R10, RZ, RZ, -R10 ;  /* 0x000000ffff0ad224 */ /* 0x000fe200078e0a0a */
[----:B------:R-:W-:Y:S01]  /*20d0*/  LOP3.LUT R3, RZ, R13, RZ, 0x33, !PT ;  /* 0x0000000dff037212 */ /* 0x000fe200078e33ff */
[----:B------:R-:W-:Y:S01]  /*20e0*/  @!P3 IMAD.MOV R8, RZ, RZ, -R8 ;  /* 0x000000ffff08b224 */ /* 0x000fe200078e0a08 */
[----:B------:R-:W0:Y:S01]  /*20f0*/  LDC R13, c[0x0][0x238] ;  /* 0x00008e00ff0d7b82 */ /* 0x000e220000000800 */
[----:B------:R-:W-:Y:S01]  /*2100*/  @!P6 IMAD.MOV R72, RZ, RZ, -R72 ;  /* 0x000000ffff48e224 */ /* 0x000fe200078e0a48 */
[C---:B------:R-:W-:Y:S01]  /*2110*/  SEL R10, R3.reuse, R10, !P0 ;  /* 0x0000000a030a7207 */ /* 0x040fe20004000000 */
[----:B------:R-:W-:Y:S01]  /*2120*/  @!P4 IMAD.MOV R44, RZ, RZ, -R44 ;  /* 0x000000ffff2cc224 */ /* 0x000fe200078e0a2c */
[C---:B------:R-:W-:Y:S01]  /*2130*/  SEL R14, R3.reuse, R14, !P0 ;  /* 0x0000000e030e7207 */ /* 0x040fe20004000000 */
[----:B------:R-:W-:Y:S01]  /*2140*/  @!P2 IMAD.MOV R60, RZ, RZ, -R60 ;  /* 0x000000ffff3ca224 */ /* 0x000fe200078e0a3c */
[C---:B------:R-:W-:Y:S01]  /*2150*/  SEL R7, R3.reuse, R16, !P0 ;  /* 0x0000001003077207 */ /* 0x040fe20004000000 */
[----:B------:R-:W-:Y:S01]  /*2160*/  IMAD R10, R10, UR4, RZ ;  /* 0x000000040a0a7c24 */ /* 0x000fe2000f8e02ff */
[C---:B------:R-:W-:Y:S01]  /*2170*/  SEL R22, R3.reuse, R22, !P0 ;  /* 0x0000001603167207 */ /* 0x040fe20004000000 */
[----:B------:R-:W-:Y:S01]  /*2180*/  @!P1 IMAD.MOV R74, RZ, RZ, -R74 ;  /* 0x000000ffff4a9224 */ /* 0x000fe200078e0a4a */
[C---:B------:R-:W-:Y:S01]  /*2190*/  SEL R24, R3.reuse, R24, !P0 ;  /* 0x0000001803187207 */ /* 0x040fe20004000000 */
[----:B------:R-:W-:Y:S01]  /*21a0*/  IMAD R14, R14, UR4, RZ ;  /* 0x000000040e0e7c24 */ /* 0x000fe2000f8e02ff */
[----:B------:R-:W-:Y:S01]  /*21b0*/  SEL R26, R3, R26, !P0 ;  /* 0x0000001a031a7207 */ /* 0x000fe20004000000 */
[----:B------:R-:W-:Y:S01]  /*21c0*/  IMAD R7, R7, UR4, RZ ;  /* 0x0000000407077c24 */ /* 0x000fe2000f8e02ff */
[C---:B------:R-:W-:Y:S01]  /*21d0*/  SEL R28, R3.reuse, R28, !P0 ;  /* 0x0000001c031c7207 */ /* 0x040fe20004000000 */
        /* <DEDUP_REMOVED lines=13> */
[----:B------:R-:W-:Y:S01]  /*22b0*/  IADD3 R16, P1, R6, UR6, RZ ;  /* 0x0000000606107c10 */ /* 0x000fe2000ff3e0ff */
[----:B------:R-:W-:Y:S01]  /*22c0*/  IMAD R34, R34, UR4, RZ ;  /* 0x0000000422227c24 */ /* 0x000fe2000f8e02ff */
[----:B------:R-:W-:Y:S01]  /*22d0*/  SHF.R.S32.HI R219, RZ, 0x1f, R10 ;  /* 0x0000001fffdb7819 */ /* 0x000fe2000001140a */
[----:B------:R-:W-:Y:S01]  /*22e0*/  IMAD R36, R36, UR4, RZ ;  /* 0x0000000424247c24 */ /* 0x000fe2000f8e02ff */
[----:B------:R-:W-:Y:S01]  /*22f0*/  IADD3 R11, P4, R10, UR8, RZ ;  /* 0x000000080a0b7c10 */ /* 0x000fe2000ff9e0ff */
[----:B------:R-:W-:Y:S01]  /*2300*/  IMAD R38, R38, UR4, RZ ;  /* 0x0000000426267c24 */ /* 0x000fe2000f8e02ff */
[C---:B------:R-:W-:Y:S01]  /*2310*/  SEL R12, R3.reuse, R12, !P0 ;  /* 0x0000000c030c7207 */ /* 0x040fe20004000000 */
[----:B------:R-:W-:Y:S01]  /*2320*/  ULDC UR6, c[0x0][0x23c] ;  /* 0x00008f0000067ab9 */ /* 0x000fe20000000800 */
[C---:B------:R-:W-:Y:S01]  /*2330*/  SEL R40, R3.reuse, R40, !P0 ;  /* 0x0000002803287207 */ /* 0x040fe20004000000 */
[----:B------:R-:W-:Y:S01]  /*2340*/  USHF.L.U32 UR24, UR6, 0x6, URZ ;  /* 0x0000000606187899 */ /* 0x000fe2000800063f */
        /* <DEDUP_REMOVED lines=32> */
[----:B------:R-:W-:Y:S01]  /*2550*/  SEL R3, R3, R74, !P0 ;  /* 0x0000004a03037207 */ /* 0x000fe20004000000 */
[----:B------:R-:W-:Y:S01]  /*2560*/  IMAD R70, R70, UR4, RZ ;  /* 0x0000000446467c24 */ /* 0x000fe2000f8e02ff */
[----:B------:R-:W-:Y:S01]  /*2570*/  LEA.HI.X.SX32 R203, R6, UR7, 0x1, P1 ;  /* 0x0000000706cb7c11 */ /* 0x000fe200088f0eff */
[----:B------:R-:W-:Y:S01]  /*2580*/  IMAD.SHL.U32 R6, R0, 0x8, RZ ;  /* 0x0000000800067824 */ /* 0x000fe200078e00ff */
[----:B------:R-:W-:Y:S01]  /*2590*/  IADD3.X R219, R219, UR9, RZ, P4, !PT ;  /* 0x00000009dbdb7c10 */ /* 0x000fe2000a7fe4ff */
[----:B------:R-:W-:Y:S01]  /*25a0*/  IMAD R72, R72, UR4, RZ ;  /* 0x0000000448487c24 */ /* 0x000fe2000f8e02ff */
[----:B------:R-:W-:Y:S01]  /*25b0*/  SHF.R.S32.HI R195, RZ, 0x1f, R14 ;  /* 0x0000001fffc37819 */ /* 0x000fe2000001140e */
[----:B------:R-:W-:Y:S01]  /*25c0*/  IMAD R15, R3, UR4, RZ ;  /* 0x00000004030f7c24 */ /* 0x000fe2000f8e02ff */
[----:B------:R-:W-:Y:S01]  /*25d0*/  IADD3 R207, P3, R14, UR8, RZ ;  /* 0x000000080ecf7c10 */ /* 0x000fe2000ff7e0ff */
[----:B------:R-:W-:Y:S01]  /*25e0*/  UIADD3 UR4, UR12, 0x2000, URZ ;  /* 0x000020000c047890 */ /* 0x000fe2000fffe03f */
[----:B------:R-:W-:-:S02]  /*25f0*/  SHF.R.S32.HI R191, RZ, 0x1f, R7 ;  /* 0x0000001fffbf7819 */ /* 0x000fc40000011407 */
[----:B------:R-:W-:Y:S02]  /*2600*/  CS2R R74, SRZ ;  /* 0x00000000004a7805 */ /* 0x000fe4000001ff00 */
[----:B------:R-:W-:Y:S01]  /*2610*/  IADD3 R209, P1, R7, UR8, RZ ;  /* 0x0000000807d17c10 */ /* 0x000fe2000ff3e0ff */
[----:B------:R-:W-:Y:S01]  /*2620*/  USHF.R.U32.HI UR4, URZ, 0x4, UR4 ;  /* 0x000000043f047899 */ /* 0x000fe20008011604 */
[----:B------:R-:W-:Y:S01]  /*2630*/  SHF.R.S32.HI R187, RZ, 0x1f, R22 ;  /* 0x0000001fffbb7819 */ /* 0x000fe20000011416 */
[----:B------:R-:W-:Y:S01]  /*2640*/  UMOV UR7, 0x80000020 ;  /* 0x8000002000077882 */ /* 0x000fe20000000000 */
[----:B------:R-:W-:Y:S01]  /*2650*/  IADD3 R211, P0, R22, UR8, RZ ;  /* 0x0000000816d37c10 */ /* 0x000fe2000ff1e0ff */
[----:B------:R-:W-:Y:S01]  /*2660*/  USGXT.U32 UR4, UR4, 0xe ;  /* 0x0000000e0404789a */ /* 0x000fe20008000000 */
[----:B------:R-:W-:Y:S02]  /*2670*/  SHF.R.S32.HI R183, RZ, 0x1f, R24 ;  /* 0x0000001fffb77819 */ /* 0x000fe40000011418 */
[----:B------:R-:W-:-:S02]  /*2680*/  IADD3 R213, P2, R24, UR8, RZ ;  /* 0x0000000818d57c10 */ /* 0x000fc4000ff5e0ff */
[----:B------:R-:W-:Y:S02]  /*2690*/  CS2R R24, SRZ ;  /* 0x0000000000187805 */ /* 0x000fe4000001ff00 */
[----:B------:R-:W-:Y:S01]  /*26a0*/  SHF.R.S32.HI R179, RZ, 0x1f, R26 ;  /* 0x0000001fffb37819 */ /* 0x000fe2000001141a */
[----:B------:R-:W-:Y:S01]  /*26b0*/  UIADD3.64 UR10, UR4, -UR10, URZ ;  /* 0x8000000a040a7297 */ /* 0x000fe2000fffe03f */
[----:B------:R-:W-:Y:S02]  /*26c0*/  IADD3 R215, P5, R26, UR8, RZ ;  /* 0x000000081ad77c10 */ /* 0x000fe4000ffbe0ff */
[----:B------:R-:W-:Y:S02]  /*26d0*/  CS2R R26, SRZ ;  /* 0x00000000001a7805 */ /* 0x000fe4000001ff00 */
[----:B------:R-:W-:Y:S02]  /*26e0*/  SHF.R.S32.HI R175, RZ, 0x1f, R28 ;  /* 0x0000001fffaf7819 */ /* 0x000fe4000001141c */
[----:B------:R-:W-:-:S02]  /*26f0*/  IADD3 R217, P4, R28, UR8, RZ ;  /* 0x000000081cd97c10 */ /* 0x000fc4000ff9e0ff */
[----:B------:R-:W-:Y:S02]  /*2700*/  CS2R R28, SRZ ;  /* 0x00000000001c7805 */ /* 0x000fe4000001ff00 */
[----:B------:R-:W-:Y:S02]  /*2710*/  IADD3.X R195, R195, UR9, RZ, P3, !PT ;  /* 0x00000009c3c37c10 */ /* 0x000fe40009ffe4ff */
[----:B------:R-:W-:Y:S02]  /*2720*/  IADD3.X R191, R191, UR9, RZ, P1, !PT ;  /* 0x00000009bfbf7c10 */ /* 0x000fe40008ffe4ff */
[----:B------:R-:W-:Y:S02]  /*2730*/  IADD3.X R187, R187, UR9, RZ, P0, !PT ;  /* 0x00000009bbbb7c10 */ /* 0x000fe400087fe4ff */
[----:B------:R-:W-:Y:S02]  /*2740*/  IADD3.X R183, R183, UR9, RZ, P2, !PT ;  /* 0x00000009b7b77c10 */ /* 0x000fe400097fe4ff */
[----:B------:R-:W-:-:S02]  /*2750*/  IADD3.X R179, R179, UR9, RZ, P5, !PT ;  /* 0x00000009b3b37c10 */ /* 0x000fc4000affe4ff */
[----:B------:R-:W-:Y:S02]  /*2760*/  IADD3.X R175, R175, UR9, RZ, P4, !PT ;  /* 0x00000009afaf7c10 */ /* 0x000fe4000a7fe4ff */
[----:B------:R-:W-:Y:S02]  /*2770*/  SHF.R.S32.HI R171, RZ, 0x1f, R8 ;  /* 0x0000001fffab7819 */ /* 0x000fe40000011408 */
[----:B------:R-:W-:Y:S02]  /*2780*/  IADD3 R201, P3, R8, UR8, RZ ;  /* 0x0000000808c97c10 */ /* 0x000fe4000ff7e0ff */
[----:B------:R-:W-:Y:S02]  /*2790*/  SHF.R.S32.HI R167, RZ, 0x1f, R30 ;  /* 0x0000001fffa77819 */ /* 0x000fe4000001141e */
[----:B------:R-:W-:Y:S02]  /*27a0*/  IADD3 R197, P1, R30, UR8, RZ ;  /* 0x000000081ec57c10 */ /* 0x000fe4000ff3e0ff */
[----:B------:R-:W-:-:S02]  /*27b0*/  CS2R R30, SRZ ;  /* 0x00000000001e7805 */ /* 0x000fc4000001ff00 */
[----:B------:R-:W-:Y:S02]  /*27c0*/  SHF.R.S32.HI R163, RZ, 0x1f, R32 ;  /* 0x0000001fffa37819 */ /* 0x000fe40000011420 */
[----:B------:R-:W-:Y:S02]  /*27d0*/  IADD3 R193, P0, R32, UR8, RZ ;  /* 0x0000000820c17c10 */ /* 0x000fe4000ff1e0ff */
[----:B------:R-:W-:Y:S02]  /*27e0*/  CS2R R32, SRZ ;  /* 0x0000000000207805 */ /* 0x000fe4000001ff00 */
        /* <DEDUP_REMOVED lines=9> */
[----:B------:R-:W-:Y:S02]  /*2880*/  IADD3.X R171, R171, UR9, RZ, P3, !PT ;  /* 0x00000009abab7c10 */ /* 0x000fe40009ffe4ff */
[----:B------:R-:W-:Y:S02]  /*2890*/  IADD3.X R167, R167, UR9, RZ, P1, !PT ;  /* 0x00000009a7a77c10 */ /* 0x000fe40008ffe4ff */
[----:B------:R-:W-:Y:S02]  /*28a0*/  IADD3.X R163, R163, UR9, RZ, P0, !PT ;  /* 0x00000009a3a37c10 */ /* 0x000fe400087fe4ff */
[----:B------:R-:W-:Y:S02]  /*28b0*/  IADD3.X R159, R159, UR9, RZ, P2, !PT ;  /* 0x000000099f9f7c10 */ /* 0x000fe400097fe4ff */
[----:B------:R-:W-:Y:S02]  /*28c0*/  IADD3.X R155, R155, UR9, RZ, P5, !PT ;  /* 0x000000099b9b7c10 */ /* 0x000fe4000affe4ff */
[----:B------:R-:W-:-:S02]  /*28d0*/  IADD3.X R151, R151, UR9, RZ, P4, !PT ;  /* 0x0000000997977c10 */ /* 0x000fc4000a7fe4ff */
        /* <DEDUP_REMOVED lines=42> */
[----:B------:R-:W-:Y:S02]  /*2b80*/  LOP3.LUT R14, R0, 0x3f, RZ, 0xc0, !PT ;  /* 0x0000003f000e7812 */ /* 0x000fe400078ec0ff */
[----:B------:R-:W-:Y:S02]  /*2b90*/  LOP3.LUT R7, R6, 0x30, RZ, 0xc0, !PT ;  /* 0x0000003006077812 */ /* 0x000fe400078ec0ff */
[----:B------:R-:W-:Y:S01]  /*2ba0*/  IADD3.X R107, R107, UR9, RZ, P3, !PT ;  /* 0x000000096b6b7c10 */ /* 0x000fe20009ffe4ff */
[----:B------:R-:W-:Y:S01]  /*2bb0*/  IMAD R14, R14, UR6, RZ ;  /* 0x000000060e0e7c24 */ /* 0x000fe2000f8e02ff */
[----:B------:R-:W-:Y:S01]  /*2bc0*/  IADD3.X R103, R103, UR9, RZ, P1, !PT ;  /* 0x0000000967677c10 */ /* 0x000fe20008ffe4ff */
[----:B------:R-:W-:Y:S01]  /*2bd0*/  UMOV UR6, UR4 ;  /* 0x0000000400067c82 */ /* 0x000fe20008000000 */
[----:B------:R-:W-:Y:S02]  /*2be0*/  IADD3.X R99, R99, UR9, RZ, P0, !PT ;  /* 0x0000000963637c10 */ /* 0x000fe400087fe4ff */
[----:B------:R-:W-:-:S02]  /*2bf0*/  IADD3.X R95, R95, UR9, RZ, P2, !PT ;  /* 0x000000095f5f7c10 */ /* 0x000fc400097fe4ff */
[----:B------:R-:W-:Y:S02]  /*2c00*/  IADD3.X R91, R91, UR9, RZ, P5, !PT ;  /* 0x000000095b5b7c10 */ /* 0x000fe4000affe4ff */
[----:B------:R-:W-:Y:S02]  /*2c10*/  IADD3.X R89, R89, UR9, RZ, P4, !PT ;  /* 0x0000000959597c10 */ /* 0x000fe4000a7fe4ff */
[----:B------:R-:W-:Y:S02]  /*2c20*/  SHF.R.S32.HI R199, RZ, 0x1f, R12 ;  /* 0x0000001fffc77819 */ /* 0x000fe4000001140c */
[----:B------:R-:W-:Y:S01]  /*2c30*/  IADD3 R205, P6, R12, UR8, RZ ;  /* 0x000000080ccd7c10 */ /* 0x000fe2000ffde0ff */
[----:B------:R-:W-:Y:S01]  /*2c40*/  IMAD R12, R2, 0x40, R7 ;  /* 0x00000040020c7824 */ /* 0x000fe200078e0207 */
[----:B------:R-:W-:Y:S02]  /*2c50*/  SHF.R.S32.HI R3, RZ, 0x1f, R64 ;  /* 0x0000001fff037819 */ /* 0x000fe40000011440 */
[----:B------:R-:W-:-:S02]  /*2c60*/  IADD3 R113, P3, R64, UR8, RZ ;  /* 0x0000000840717c10 */ /* 0x000fc4000ff7e0ff */
[----:B------:R-:W-:Y:S02]  /*2c70*/  CS2R R64, SRZ ;  /* 0x0000000000407805 */ /* 0x000fe4000001ff00 */
[----:B------:R-:W-:Y:S02]  /*2c80*/  SHF.R.S32.HI R23, RZ, 0x1f, R66 ;  /* 0x0000001fff177819 */ /* 0x000fe40000011442 */
[----:B------:R-:W-:Y:S02]  /*2c90*/  IADD3 R109, P1, R66, UR8, RZ ;  /* 0x00000008426d7c10 */ /* 0x000fe4000ff3e0ff */
[----:B------:R-:W-:Y:S02]  /*2ca0*/  CS2R R66, SRZ ;  /* 0x0000000000427805 */ /* 0x000fe4000001ff00 */
        /* <DEDUP_REMOVED lines=9> */
[----:B------:R-:W-:Y:S01]  /*2d40*/  IADD3 R93, P4, R15, UR8, RZ ;  /* 0x000000080f5d7c10 */ /* 0x000fe2000ff9e0ff */
[----:B------:R-:W-:Y:S01]  /*2d50*/  UIADD3 UR8, UP0, UR13, 0x2, URZ ;  /* 0x000000020d087890 */ /* 0x000fe2000ff1e03f */
[----:B------:R-:W-:Y:S02]  /*2d60*/  IADD3.X R199, R199, UR9, RZ, P6, !PT ;  /* 0x00000009c7c77c10 */ /* 0x000fe4000b7fe4ff */
[----:B------:R-:W-:Y:S02]  /*2d70*/  IADD3.X R3, R3, UR9, RZ, P3, !PT ;  /* 0x0000000903037c10 */ /* 0x000fe40009ffe4ff */
[----:B------:R-:W-:Y:S02]  /*2d80*/  IADD3.X R23, R23, UR9, RZ, P1, !PT ;  /* 0x0000000917177c10 */ /* 0x000fe40008ffe4ff */
[----:B------:R-:W-:-:S02]  /*2d90*/  IADD3.X R21, R21, UR9, RZ, P0, !PT ;  /* 0x0000000915157c10 */ /* 0x000fc400087fe4ff */
[----:B------:R-:W-:Y:S02]  /*2da0*/  IADD3.X R19, R19, UR9, RZ, P2, !PT ;  /* 0x0000000913137c10 */ /* 0x000fe400097fe4ff */
[----:B------:R-:W-:Y:S02]  /*2db0*/  IADD3.X R17, R17, UR9, RZ, P5, !PT ;  /* 0x0000000911117c10 */ /* 0x000fe4000affe4ff */
[----:B------:R-:W-:Y:S01]  /*2dc0*/  LEA.HI.X.SX32 R15, R15, UR9, 0x1, P4 ;  /* 0x000000090f0f7c11 */ /* 0x000fe2000a0f0eff */
[----:B------:R-:W-:Y:S01]  /*2dd0*/  UIADD3.X UR9, UR5, -0x7fffffe0, URZ, UP0, !UPT ;  /* 0x8000002005097890 */ /* 0x000fe200087fe43f */
[----:B------:R-:W-:Y:S02]  /*2de0*/  SHF.R.S32.HI R20, RZ, 0x6, R20 ;  /* 0x00000006ff147819 */ /* 0x000fe40000011414 */
[----:B------:R-:W-:Y:S01]  /*2df0*/  SHF.R.S32.HI R10, RZ, 0x1f, R14 ;  /* 0x0000001fff0a7819 */ /* 0x000fe2000001140e */
[----:B------:R-:W-:Y:S01]  /*2e00*/  UIADD3.64 UR16, UR8, 0xfe, URZ ;  /* 0x000000fe08107897 */ /* 0x000fe2000fffe03f */
[C---:B------:R-:W-:Y:S01]  /*2e10*/  LOP3.LUT R9, R12.reuse, 0x10, RZ, 0x3c, !PT ;  /* 0x000000100c097812 */ /* 0x040fe200078e3cff */
[----:B------:R-:W-:Y:S01]  /*2e20*/  UIADD3.64 UR20, UR8, 0x100, URZ ;  /* 0x0000010008147897 */ /* 0x000fe2000fffe03f */
[----:B------:R-:W-:-:S02]  /*2e30*/  LOP3.LUT R8, R12, 0x20, RZ, 0x3c, !PT ;  /* 0x000000200c087812 */ /* 0x000fc400078e3cff */
[----:B0-----:R-:W-:-:S09]  /*2e40*/  LOP3.LUT R7, R12, 0x30, RZ, 0x3c, !PT ;  /* 0x000000300c077812 */ /* 0x001fd200078e3cff */
.L_x_2:
[----:B------:R-:W-:Y:S02]  /*2e50*/  ISETP.GT.AND P2, PT, R18, RZ, PT ;  /* 0x000000ff1200720c */ /* 0x000fe40003f44270 */
[----:B------:R-:W-:Y:S01]  /*2e60*/  PRMT R178, RZ, 0x7610, R178 ;  /* 0x00007610ffb27816 */ /* 0x000fe200000000b2 */
[C---:B------:R-:W-:Y:S01]  /*2e70*/  IMAD.SHL.U32 R88, R13.reuse, 0x2, RZ ;  /* 0x000000020d587824 */ /* 0x040fe200078e00ff */
[----:B------:R-:W-:Y:S01]  /*2e80*/  LOP3.LUT R133, R0, 0x3f, RZ, 0xc0, !PT ;  /* 0x0000003f00857812 */ /* 0x000fe200078ec0ff */
[----:B------:R-:W-:Y:S01]  /*2e90*/  IMAD R22, R13, 0x3, RZ ;  /* 0x000000030d167824 */ /* 0x000fe200078e02ff */
[----:B------:R-:W-:Y:S02]  /*2ea0*/  IADD3 R132, P3, R16, UR25, RZ ;  /* 0x0000001910847c10 */ /* 0x000fe4000ff7e0ff */
[C---:B------:R-:W-:Y:S02]  /*2eb0*/  ISETP.GT.AND P1, PT, R18.reuse, 0x1, PT ;  /* 0x000000011200780c */ /* 0x040fe40003f24270 */
[----:B------:R-:W-:-:S02]  /*2ec0*/  ISETP.GT.AND P5, PT, R18, 0x2, PT ;  /* 0x000000021200780c */ /* 0x000fc40003fa4270 */
[----:B------:R-:W-:Y:S01]  /*2ed0*/  ISETP.GE.AND P0, PT, R133, R18, PT ;  /* 0x000000128500720c */ /* 0x000fe20003f06270 */
[----:B------:R-:W-:Y:S01]  /*2ee0*/  @P2 IMAD.MOV.U32 R202, RZ, RZ, R16 ;  /* 0x000000ffffca2224 */ /* 0x000fe200078e0010 */
[----:B------:R-:W-:-:S04]  /*2ef0*/  LEA.HI.X.SX32 R133, R13, R203, 0x1, P3 ;  /* 0x000000cb0d857211 */ /* 0x000fc800018f0eff */
[----:B------:R-:W2:Y:S01]  /*2f00*/  @P2 LDG.E.U8 R178, desc[UR14][R202.64] ;  /* 0x0000000ecab22981 */ /* 0x000ea2000c1e1100 */
[----:B------:R-:W-:Y:S02]  /*2f10*/  ISETP.GT.AND P2, PT, R18, 0x3, PT ;  /* 0x000000031200780c */ /* 0x000fe40003f44270 */
[-C--:B------:R-:W-:Y:S02]  /*2f20*/  IADD3 R134, P4, R88, R16.reuse, RZ ;  /* 0x0000001058867210 */ /* 0x080fe40007f9e0ff */
[----:B------:R-:W-:Y:S01]  /*2f30*/  IADD3 R136, P3, R22, R16, RZ ;  /* 0x0000001016887210 */ /* 0x000fe20007f7e0ff */
[----:B------:R-:W-:Y:S01]  /*2f40*/  IMAD.SHL.U32 R90, R13, 0x4, RZ ;  /* 0x000000040d5a7824 */ /* 0x000fe200078e00ff */
[----:B------:R-:W-:Y:S02]  /*2f50*/  PRMT R176, RZ, 0x7610, R176 ;  /* 0x00007610ffb07816 */ /* 0x000fe400000000b0 */
[----:B------:R-:W-:Y:S02]  /*2f60*/  PRMT R140, RZ, 0x7610, R140 ;  /* 0x00007610ff8c7816 */ /* 0x000fe4000000008c */
[----:B------:R-:W-:-:S02]  /*2f70*/  PRMT R141, RZ, 0x7610, R141 ;  /* 0x00007610ff8d7816 */ /* 0x000fc4000000008d */
[-C--:B------:R-:W-:Y:S01]  /*2f80*/  LEA.HI.X.SX32 R135, R88, R203.reuse, 0x1, P4 ;  /* 0x000000cb58877211 */ /* 0x080fe200020f0eff */
[----:B------:R-:W3:Y:S01]  /*2f90*/  @P1 LDG.E.U8 R176, desc[UR14][R132.64] ;  /* 0x0000000e84b01981 */ /* 0x000ee2000c1e1100 */
[----:B------:R-:W-:Y:S01]  /*2fa0*/  LEA.HI.X.SX32 R137, R22, R203, 0x1, P3 ;  /* 0x000000cb16897211 */ /* 0x000fe200018f0eff */
[C---:B------:R-:W-:Y:S01]  /*2fb0*/  IMAD R22, R13.reuse, 0x5, RZ ;  /* 0x000000050d167824 */ /* 0x040fe200078e02ff */
[----:B------:R-:W-:Y:S01]  /*2fc0*/  IADD3 R138, P3, R90, R16, RZ ;  /* 0x000000105a8a7210 */ /* 0x000fe20007f7e0ff */
[----:B------:R0:W4:Y:S01]  /*2fd0*/  @P5 LDG.E.U8 R140, desc[UR14][R134.64] ;  /* 0x0000000e868c5981 */ /* 0x000122000c1e1100 */
[----:B------:R-:W-:Y:S01]  /*2fe0*/  IMAD R88, R13, 0x6, RZ ;  /* 0x000000060d587824 */ /* 0x000fe200078e02ff */
[C---:B------:R-:W-:Y:S02]  /*2ff0*/  ISETP.GT.AND P1, PT, R18.reuse, 0x4, PT ;  /* 0x000000041200780c */ /* 0x040fe40003f24270 */
[----:B------:R-:W5:Y:S01]  /*3000*/  @P2 LDG.E.U8 R141, desc[UR14][R136.64] ;  /* 0x0000000e888d2981 */ /* 0x000f62000c1e1100 */
[----:B------:R-:W-:-:S02]  /*3010*/  ISETP.GT.AND P5, PT, R18, 0x5, PT ;  /* 0x000000051200780c */ /* 0x000fc40003fa4270 */
[----:B------:R-:W-:Y:S02]  /*3020*/  ISETP.GT.AND P2, PT, R18, 0x6, PT ;  /* 0x000000061200780c */ /* 0x000fe40003f44270 */
[----:B------:R-:W-:Y:S02]  /*3030*/  LEA.HI.X.SX32 R139, R90, R203, 0x1, P3 ;  /* 0x000000cb5a8b7211 */ /* 0x000fe400018f0eff */
[-C--:B------:R-:W-:Y:S02]  /*3040*/  IADD3 R144, P4, R22, R16.reuse, RZ ;  /* 0x0000001016907210 */ /* 0x080fe40007f9e0ff */
[----:B------:R-:W-:Y:S01]  /*3050*/  IADD3 R220, P3, R88, R16, RZ ;  /* 0x0000001058dc7210 */ /* 0x000fe20007f7e0ff */
[----:B------:R-:W-:Y:S01]  /*3060*/  IMAD R90, R13, 0x7, RZ ;  /* 0x000000070d5a7824 */ /* 0x000fe200078e02ff */
[----:B------:R-:W-:Y:S02]  /*3070*/  PRMT R146, RZ, 0x7610, R146 ;  /* 0x00007610ff927816 */ /* 0x000fe40000000092 */
[----:B------:R-:W-:-:S02]  /*3080*/  PRMT R143, RZ, 0x7610, R143 ;  /* 0x00007610ff8f7816 */ /* 0x000fc4000000008f */
[----:B------:R-:W-:Y:S02]  /*3090*/  PRMT R206, RZ, 0x7610, R206 ;  /* 0x00007610ffce7816 */ /* 0x000fe400000000ce */
[-C--:B------:R-:W-:Y:S01]  /*30a0*/  LEA.HI.X.SX32 R145, R22, R203.reuse, 0x1, P4 ;  /* 0x000000cb16917211 */ /* 0x080fe200020f0eff */
[----:B------:R1:W2:Y:S01]  /*30b0*/  @P1 LDG.E.U8 R146, desc[UR14][R138.64] ;  /* 0x0000000e8a921981 */ /* 0x0002a2000c1e1100 */
[----:B------:R-:W-:Y:S01]  /*30c0*/  LEA.HI.X.SX32 R221, R88, R203, 0x1, P3 ;  /* 0x000000cb58dd7211 */ /* 0x000fe200018f0eff */
[C---:B------:R-:W-:Y:S01]  /*30d0*/  IMAD.SHL.U32 R88, R13.reuse, 0x8, RZ ;  /* 0x000000080d587824 */ /* 0x040fe200078e00ff */
[----:B0-----:R-:W-:Y:S01]  /*30e0*/  IADD3 R134, P3, R90, R16, RZ ;  /* 0x000000105a867210 */ /* 0x001fe20007f7e0ff */
[----:B------:R0:W3:Y:S01]  /*30f0*/  @P5 LDG.E.U8 R143, desc[UR14][R144.64] ;  /* 0x0000000e908f5981 */ /* 0x0000e2000c1e1100 */
[----:B------:R-:W-:Y:S01]  /*3100*/  IMAD R22, R13, 0x9, RZ ;  /* 0x000000090d167824 */ /* 0x000fe200078e02ff */
[C---:B------:R-:W-:Y:S02]  /*3110*/  ISETP.GT.AND P1, PT, R18.reuse, 0x7, PT ;  /* 0x000000071200780c */ /* 0x040fe40003f24270 */
[----:B------:R-:W4:Y:S01]  /*3120*/  @P2 LDG.E.U8 R206, desc[UR14][R220.64] ;  /* 0x0000000edcce2981 */ /* 0x000f22000c1e1100 */
[----:B------:R-:W-:-:S02]  /*3130*/  ISETP.GT.AND P5, PT, R18, 0x8, PT ;  /* 0x000000081200780c */ /* 0x000fc40003fa4270 */
[----:B------:R-:W-:Y:S02]  /*3140*/  ISETP.GT.AND P2, PT, R18, 0x9, PT ;  /* 0x000000091200780c */ /* 0x000fe40003f44270 */
[----:B------:R-:W-:Y:S02]  /*3150*/  LEA.HI.X.SX32 R135, R90, R203, 0x1, P3 ;  /* 0x000000cb5a877211 */ /* 0x000fe400018f0eff */
[-C--:B------:R-:W-:Y:S02]  /*3160*/  IADD3 R132, P4, R88, R16.reuse, RZ ;  /* 0x0000001058847210 */ /* 0x080fe40007f9e0ff */
[----:B-1----:R-:W-:Y:S01]  /*3170*/  IADD3 R138, P3, R22, R16, RZ ;  /* 0x00000010168a7210 */ /* 0x002fe20007f7e0ff */
[----:B------:R-:W-:Y:S01]  /*3180*/  IMAD R90, R13, 0xa, RZ ;  /* 0x0000000a0d5a7824 */ /* 0x000fe200078e02ff */
[----:B------:R-:W-:Y:S02]  /*3190*/  PRMT R142, RZ, 0x7610, R142 ;  /* 0x00007610ff8e7816 */ /* 0x000fe4000000008e */
[----:B------:R-:W-:-:S02]  /*31a0*/  PRMT R182, RZ, 0x7610, R182 ;  /* 0x00007610ffb67816 */ /* 0x000fc400000000b6 */
[----:B0-----:R-:W-:Y:S02]  /*31b0*/  PRMT R145, RZ, 0x7610, R145 ;  /* 0x00007610ff917816 */ /* 0x001fe40000000091 */
[-C--:B------:R-:W-:Y:S01]  /*31c0*/  LEA.HI.X.SX32 R133, R88, R203.reuse, 0x1, P4 ;  /* 0x000000cb58857211 */ /* 0x080fe200020f0eff */
[----:B------:R0:W5:Y:S01]  /*31d0*/  @P1 LDG.E.U8 R142, desc[UR14][R134.64] ;  /* 0x0000000e868e1981 */ /* 0x000162000c1e1100 */
[----:B------:R-:W-:Y:S01]  /*31e0*/  LEA.HI.X.SX32 R139, R22, R203, 0x1, P3 ;  /* 0x000000cb168b7211 */ /* 0x000fe200018f0eff */
[C---:B------:R-:W-:Y:S01]  /*31f0*/  IMAD R88, R13.reuse, 0xb, RZ ;  /* 0x0000000b0d587824 */ /* 0x040fe200078e02ff */
[----:B------:R-:W-:Y:S01]  /*3200*/  IADD3 R136, P3, R90, R16, RZ ;  /* 0x000000105a887210 */ /* 0x000fe20007f7e0ff */
[----:B------:R1:W3:Y:S01]  /*3210*/  @P5 LDG.E.U8 R182, desc[UR14][R132.64] ;  /* 0x0000000e84b65981 */ /* 0x0002e2000c1e1100 */
[----:B------:R-:W-:Y:S01]  /*3220*/  IMAD R22, R13, 0xc, RZ ;  /* 0x0000000c0d167824 */ /* 0x000fe200078e02ff */
[C---:B------:R-:W-:Y:S02]  /*3230*/  ISETP.GT.AND P1, PT, R18.reuse, 0xa, PT ;  /* 0x0000000a1200780c */ /* 0x040fe40003f24270 */
[----:B------:R1:W3:Y:S01]  /*3240*/  @P2 LDG.E.U8 R145, desc[UR14][R138.64] ;  /* 0x0000000e8a912981 */ /* 0x0002e2000c1e1100 */
[----:B------:R-:W-:-:S02]  /*3250*/  ISETP.GT.AND P5, PT, R18, 0xb, PT ;  /* 0x0000000b1200780c */ /* 0x000fc40003fa4270 */
[----:B------:R-:W-:Y:S02]  /*3260*/  ISETP.GT.AND P2, PT, R18, 0xc, PT ;  /* 0x0000000c1200780c */ /* 0x000fe40003f44270 */
[----:B------:R-:W-:Y:S02]  /*3270*/  LEA.HI.X.SX32 R137, R90, R203, 0x1, P3 ;  /* 0x000000cb5a897211 */ /* 0x000fe400018f0eff */
[-C--:B0-----:R-:W-:Y:S02]  /*3280*/  IADD3 R134, P4, R88, R16.reuse, RZ ;  /* 0x0000001058867210 */ /* 0x081fe40007f9e0ff */
[----:B-1----:R-:W-:Y:S01]  /*3290*/  IADD3 R132, P3, R22, R16, RZ ;  /* 0x0000001016847210 */ /* 0x002fe20007f7e0ff */
[----:B------:R-:W-:Y:S01]  /*32a0*/  IMAD R90, R13, 0xd, RZ ;  /* 0x0000000d0d5a7824 */ /* 0x000fe200078e02ff */
[----:B------:R-:W-:Y:S02]  /*32b0*/  PRMT R204, RZ, 0x7610, R204 ;  /* 0x00007610ffcc7816 */ /* 0x000fe400000000cc */
[----:B------:R-:W-:-:S02]  /*32c0*/  PRMT R144, RZ, 0x7610, R144 ;  /* 0x00007610ff907816 */ /* 0x000fc40000000090 */
[----:B------:R-:W-:Y:S02]  /*32d0*/  PRMT R172, RZ, 0x7610, R172 ;  /* 0x00007610ffac7816 */ /* 0x000fe400000000ac */
[-C--:B------:R-:W-:Y:S01]  /*32e0*/  LEA.HI.X.SX32 R135, R88, R203.reuse, 0x1, P4 ;  /* 0x000000cb58877211 */ /* 0x080fe200020f0eff */
[----:B------:R0:W3:Y:S01]  /*32f0*/  @P1 LDG.E.U8 R204, desc[UR14][R136.64] ;  /* 0x0000000e88cc1981 */ /* 0x0000e2000c1e1100 */
        /* <DEDUP_REMOVED lines=12> */
[----:B------:R-:W-:Y:S01]  /*33c0*/  IMAD.SHL.U32 R90, R13, 0x10, RZ ;  /* 0x000000100d5a7824 */ /* 0x000fe200078e00ff */
        /* <DEDUP_REMOVED lines=58> */
[----:B------:R0:W2:Y:S01]  /*3770*/  @P1 LDG.E.U8 R152, desc[UR14][R136.64] ;  /* 0x0000000e88981981 */ /* 0x0000a2000c1e1100 */
[----:B------:R-:W-:Y:S01]  /*3780*/  LEA.HI.X.SX32 R133, R22, R203, 0x1, P3 ;  /* 0x000000cb16857211 */ /* 0x000fe200018f0eff */
[C---:B------:R-:W-:Y:S01]  /*3790*/  IMAD R88, R13.reuse, 0x1a, RZ ;  /* 0x0000001a0d587824 */ /* 0x040fe200078e02ff */
[----:B------:R-:W-:Y:S01]  /*37a0*/  IADD3 R138, P3, R90, R16, RZ ;  /* 0x000000105a8a7210 */ /* 0x000fe20007f7e0ff */
[----:B------:R1:W4:Y:S01]  /*37b0*/  @P5 LDG.E.U8 R243, desc[UR14][R134.64] ;  /* 0x0000000e86f35981 */ /* 0x000322000c1e1100 */
        /* <DEDUP_REMOVED lines=33> */
[C---:B------:R-:W-:Y:S01]  /*39d0*/  IMAD.SHL.U32 R88, R13.reuse, 0x20, RZ ;  /* 0x000000200d587824 */ /* 0x040fe200078e00ff */
        /* <DEDUP_REMOVED lines=19> */
[----:B------:R1:W5:Y:S01]  /*3b10*/  @P5 LDG.E.U8 R194, desc[UR14][R132.64] ;  /* 0x0000000e84c25981 */ /* 0x000362000c1e1100 */
        /* <DEDUP_REMOVED lines=161> */
[----:B------:R-:W3:Y:S01]  /*4530*/  @P5 LDG.E.U8 R214, desc[UR14][R134.64] ;  /* 0x0000000e86d65981 */ /* 0x000ee2000c1e1100 */
[----:B------:R-:W-:Y:S01]  /*4540*/  IMAD R22, R13, 0x3f, RZ ;  /* 0x0000003f0d167824 */ /* 0x000fe200078e02ff */
[C---:B------:R-:W-:Y:S02]  /*4550*/  ISETP.GT.AND P1, PT, R18.reuse, 0x3d, PT ;  /* 0x0000003d1200780c */ /* 0x040fe40003f24270 */
[----:B------:R1:W3:Y:S01]  /*4560*/  @P2 LDG.E.U8 R150, desc[UR14][R132.64] ;  /* 0x0000000e84962981 */ /* 0x0002e2000c1e1100 */
[----:B------:R-:W-:-:S02]  /*4570*/  ISETP.GT.AND P5, PT, R18, 0x3e, PT ;  /* 0x0000003e1200780c */ /* 0x000fc40003fa4270 */
[----:B------:R-:W-:Y:S02]  /*4580*/  ISETP.GT.AND P2, PT, R18, 0x3f, PT ;  /* 0x0000003f1200780c */ /* 0x000fe40003f44270 */
[----:B------:R-:W-:Y:S02]  /*4590*/  LEA.HI.X.SX32 R251, R90, R203, 0x1, P3 ;  /* 0x000000cb5afb7211 */ /* 0x000fe400018f0eff */
[-C--:B--2---:R-:W-:Y:S02]  /*45a0*/  IADD3 R138, P4, R88, R16.reuse, RZ ;  /* 0x00000010588a7210 */ /* 0x084fe40007f9e0ff */
[----:B0-----:R-:W-:Y:S02]  /*45b0*/  IADD3 R136, P3, R22, R16, RZ ;  /* 0x0000001016887210 */ /* 0x001fe40007f7e0ff */
[----:B------:R-:W-:Y:S02]  /*45c0*/  PRMT R212, RZ, 0x7610, R212 ;  /* 0x00007610ffd47816 */ /* 0x000fe400000000d4 */
[----:B------:R-:W-:-:S02]  /*45d0*/  PRMT R147, RZ, 0x7610, R147 ;  /* 0x00007610ff937816 */ /* 0x000fc40000000093 */
[----:B------:R-:W-:Y:S02]  /*45e0*/  PRMT R210, RZ, 0x7610, R210 ;  /* 0x00007610ffd27816 */ /* 0x000fe400000000d2 */
[-C--:B------:R-:W-:Y:S01]  /*45f0*/  LEA.HI.X.SX32 R139, R88, R203.reuse, 0x1, P4 ;  /* 0x000000cb588b7211 */ /* 0x080fe200020f0eff */
[----:B------:R-:W2:Y:S01]  /*4600*/  @P1 LDG.E.U8 R212, desc[UR14][R250.64] ;  /* 0x0000000efad41981 */ /* 0x000ea2000c1e1100 */
[----:B------:R-:W-:-:S03]  /*4610*/  LEA.HI.X.SX32 R137, R22, R203, 0x1, P3 ;  /* 0x000000cb16897211 */ /* 0x000fc600018f0eff */
[----:B------:R-:W2:Y:S01]  /*4620*/  @P5 LDG.E.U8 R147, desc[UR14][R138.64] ;  /* 0x0000000e8a935981 */ /* 0x000ea2000c1e1100 */
[C---:B------:R-:W-:Y:S01]  /*4630*/  IADD3 RZ, P1, R14.reuse, R97, RZ ;  /* 0x000000610eff7210 */ /* 0x040fe20007f3e0ff */
[C---:B-1----:R-:W-:Y:S01]  /*4640*/  IMAD.IADD R132, R14.reuse, 0x1, R97 ;  /* 0x000000010e847824 */ /* 0x042fe200078e0261 */
[----:B------:R-:W-:Y:S01]  /*4650*/  PRMT R22, RZ, 0x7610, R22 ;  /* 0x00007610ff167816 */ /* 0x000fe20000000016 */
[----:B------:R0:W2:Y:S01]  /*4660*/  @P2 LDG.E.U8 R210, desc[UR14][R136.64] ;  /* 0x0000000e88d22981 */ /* 0x0000a2000c1e1100 */
[----:B------:R-:W-:Y:S01]  /*4670*/  IADD3 RZ, P3, R14, R93, RZ ;  /* 0x0000005d0eff7210 */ /* 0x000fe20007f7e0ff */
[----:B------:R-:W-:Y:S01]  /*4680*/  IMAD.X R133, R10, 0x1, R17, P1 ;  /* 0x000000010a857824 */ /* 0x000fe200008e0611 */
[----:B------:R-:W-:Y:S01]  /*4690*/  BAR.SYNC.DEFER_BLOCKING 0x0 ;  /* 0x0000000000007b1d */ /* 0x000fe20000010000 */
[C---:B------:R-:W-:Y:S02]  /*46a0*/  IADD3 RZ, P1, R14.reuse, R105, RZ ;  /* 0x000000690eff7210 */ /* 0x040fe40007f3e0ff */
[----:B------:R-:W-:-:S03]  /*46b0*/  IADD3 RZ, P2, R14, R101, RZ ;  /* 0x000000650eff7210 */ /* 0x000fc60007f5e0ff */
[----:B0-----:R-:W-:Y:S01]  /*46c0*/  IMAD.X R137, R10, 0x1, R21, P1 ;  /* 0x000000010a897824 */ /* 0x001fe200008e0615 */
[C---:B------:R-:W-:Y:S01]  /*46d0*/  IADD3 RZ, P1, R14.reuse, R113, RZ ;  /* 0x000000710eff7210 */ /* 0x040fe20007f3e0ff */
[C---:B------:R-:W-:Y:S01]  /*46e0*/  IMAD.IADD R136, R14.reuse, 0x1, R105 ;  /* 0x000000010e887824 */ /* 0x040fe200078e0269 */
[----:B------:R-:W-:Y:S01]  /*46f0*/  PRMT R90, RZ, 0x7610, R90 ;  /* 0x00007610ff5a7816 */ /* 0x000fe2000000005a */
[----:B------:R-:W-:Y:S01]  /*4700*/  IMAD.IADD R134, R14, 0x1, R93 ;  /* 0x000000010e867824 */ /* 0x000fe200078e025d */
[----:B------:R-:W-:Y:S01]  /*4710*/  PRMT R221, RZ, 0x7610, R221 ;  /* 0x00007610ffdd7816 */ /* 0x000fe200000000dd */
[C---:B------:R-:W-:Y:S02]  /*4720*/  IMAD.X R135, R10.reuse, 0x1, R15, P3 ;  /* 0x000000010a877824 */ /* 0x040fe400018e060f */
[----:B------:R-:W-:Y:S01]  /*4730*/  IMAD.X R139, R10, 0x1, R19, P2 ;  /* 0x000000010a8b7824 */ /* 0x000fe200010e0613 */
[C---:B------:R-:W-:Y:S02]  /*4740*/  IADD3 RZ, P2, R14.reuse, R109, RZ ;  /* 0x0000006d0eff7210 */ /* 0x040fe40007f5e0ff */
[----:B------:R-:W-:Y:S01]  /*4750*/  PRMT R92, RZ, 0x7610, R92 ;  /* 0x00007610ff5c7816 */ /* 0x000fe2000000005c */
[----:B------:R0:W2:Y:S01]  /*4760*/  @!P0 LDG.E.U8 R22, desc[UR14][R132.64] ;  /* 0x0000000e84168981 */ /* 0x0000a2000c1e1100 */
[----:B------:R-:W-:Y:S01]  /*4770*/  PRMT R88, RZ, 0x7610, R88 ;  /* 0x00007610ff587816 */ /* 0x000fe20000000058 */
[----:B------:R-:W-:-:S02]  /*4780*/  IMAD.IADD R138, R14, 0x1, R101 ;  /* 0x000000010e8a7824 */ /* 0x000fc400078e0265 */
[----:B------:R1:W2:Y:S04]  /*4790*/  @!P0 LDG.E.U8 R90, desc[UR14][R136.64] ;  /* 0x0000000e885a8981 */ /* 0x0002a8000c1e1100 */
[----:B------:R4:W2:Y:S01]  /*47a0*/  @!P0 LDG.E.U8 R221, desc[UR14][R134.64] ;  /* 0x0000000e86dd8981 */ /* 0x0008a2000c1e1100 */
[----:B0-----:R-:W-:Y:S01]  /*47b0*/  IMAD.X R133, R10, 0x1, R3, P1 ;  /* 0x000000010a857824 */ /* 0x001fe200008e0603 */
[C---:B------:R-:W-:Y:S01]  /*47c0*/  IADD3 RZ, P1, R14.reuse, R121, RZ ;  /* 0x000000790eff7210 */ /* 0x040fe20007f3e0ff */
[----:B------:R-:W-:Y:S01]  /*47d0*/  IMAD.IADD R132, R14, 0x1, R113 ;  /* 0x000000010e847824 */ /* 0x000fe200078e0271 */
[----:B------:R-:W-:Y:S01]  /*47e0*/  PRMT R96, RZ, 0x7610, R96 ;  /* 0x00007610ff607816 */ /* 0x000fe20000000060 */
[----:B------:R0:W2:Y:S02]  /*47f0*/  @!P0 LDG.E.U8 R88, desc[UR14][R138.64] ;  /* 0x0000000e8a588981 */ /* 0x0000a4000c1e1100 */
[----:B-1----:R-:W-:Y:S01]  /*4800*/  IMAD.X R137, R10, 0x1, R91, P1 ;  /* 0x000000010a897824 */ /* 0x002fe200008e065b */
[----:B------:R-:W-:Y:S01]  /*4810*/  IADD3 RZ, P1, R14, R129, RZ ;  /* 0x000000810eff7210 */ /* 0x000fe20007f3e0ff */
[----:B----4-:R-:W-:Y:S01]  /*4820*/  IMAD.X R135, R10, 0x1, R23, P2 ;  /* 0x000000010a877824 */ /* 0x010fe200010e0617 */
[C---:B------:R-:W-:Y:S01]  /*4830*/  IADD3 RZ, P2, R14.reuse, R117, RZ ;  /* 0x000000750eff7210 */ /* 0x040fe20007f5e0ff */
[----:B------:R1:W4:Y:S01]  /*4840*/  @!P0 LDG.E.U8 R92, desc[UR14][R132.64] ;  /* 0x0000000e845c8981 */ /* 0x000322000c1e1100 */
[----:B------:R-:W-:Y:S01]  /*4850*/  PRMT R223, RZ, 0x7610, R223 ;  /* 0x00007610ffdf7816 */ /* 0x000fe200000000df */
[----:B------:R-:W-:-:S02]  /*4860*/  IMAD.IADD R136, R14, 0x1, R121 ;  /* 0x000000010e887824 */ /* 0x000fc400078e0279 */
[----:B------:R-:W-:Y:S02]  /*4870*/  IMAD.IADD R134, R14, 0x1, R109 ;  /* 0x000000010e867824 */ /* 0x000fe400078e026d */
[----:B0-----:R-:W-:Y:S01]  /*4880*/  IMAD.X R139, R10, 0x1, R89, P2 ;  /* 0x000000010a8b7824 */ /* 0x001fe200010e0659 */
[----:B------:R-:W-:Y:S01]  /*4890*/  IADD3 RZ, P2, R14, R125, RZ ;  /* 0x0000007d0eff7210 */ /* 0x000fe20007f5e0ff */
[----:B------:R0:W4:Y:S01]  /*48a0*/  @!P0 LDG.E.U8 R96, desc[UR14][R136.64] ;  /* 0x0000000e88608981 */ /* 0x000122000c1e1100 */
[----:B-1----:R-:W-:Y:S01]  /*48b0*/  IMAD.X R133, R10, 0x1, R99, P1 ;  /* 0x000000010a857824 */ /* 0x002fe200008e0663 */
[C---:B------:R-:W-:Y:S02]  /*48c0*/  IADD3 RZ, P1, R14.reuse, R153, RZ ;  /* 0x000000990eff7210 */ /* 0x040fe40007f3e0ff */
[----:B------:R1:W4:Y:S01]  /*48d0*/  @!P0 LDG.E.U8 R223, desc[UR14][R134.64] ;  /* 0x0000000e86df8981 */ /* 0x000322000c1e1100 */
[----:B------:R-:W-:Y:S01]  /*48e0*/  PRMT R98, RZ, 0x7610, R98 ;  /* 0x00007610ff627816 */ /* 0x000fe20000000062 */
[----:B------:R-:W-:Y:S01]  /*48f0*/  IMAD.IADD R132, R14, 0x1, R129 ;  /* 0x000000010e847824 */ /* 0x000fe200078e0281 */
[----:B------:R-:W-:Y:S01]  /*4900*/  PRMT R225, RZ, 0x7610, R225 ;  /* 0x00007610ffe17816 */ /* 0x000fe200000000e1 */
[----:B0-----:R-:W-:Y:S01]  /*4910*/  IMAD.X R137, R10, 0x1, R107, P1 ;  /* 0x000000010a897824 */ /* 0x001fe200008e066b */
[----:B------:R-:W-:-:S02]  /*4920*/  IADD3 RZ, P1, R14, R157, RZ ;  /* 0x0000009d0eff7210 */ /* 0x000fc40007f3e0ff */
[----:B------:R0:W4:Y:S01]  /*4930*/  @!P0 LDG.E.U8 R98, desc[UR14][R132.64] ;  /* 0x0000000e84628981 */ /* 0x000122000c1e1100 */
[----:B-1----:R-:W-:Y:S02]  /*4940*/  IMAD.IADD R134, R14, 0x1, R125 ;  /* 0x000000010e867824 */ /* 0x002fe400078e027d */
[----:B------:R-:W-:Y:S01]  /*4950*/  IMAD.X R135, R10, 0x1, R95, P2 ;  /* 0x000000010a877824 */ /* 0x000fe200010e065f */
[----:B------:R-:W-:Y:S01]  /*4960*/  PRMT R102, RZ, 0x7610, R102 ;  /* 0x00007610ff667816 */ /* 0x000fe20000000066 */
[----:B------:R-:W-:-:S03]  /*4970*/  IMAD.IADD R136, R14, 0x1, R153 ;  /* 0x000000010e887824 */ /* 0x000fc600078e0299 */
[----:B------:R1:W4:Y:S01]  /*4980*/  @!P0 LDG.E.U8 R225, desc[UR14][R134.64] ;  /* 0x0000000e86e18981 */ /* 0x000322000c1e1100 */
[----:B0-----:R-:W-:Y:S01]  /*4990*/  IMAD.X R133, R10, 0x1, R111, P1 ;  /* 0x000000010a857824 */ /* 0x001fe200008e066f */
[----:B------:R-:W-:Y:S01]  /*49a0*/  PRMT R94, RZ, 0x7610, R94 ;  /* 0x00007610ff5e7816 */ /* 0x000fe2000000005e */
[C---:B------:R-:W-:Y:S01]  /*49b0*/  IMAD.IADD R138, R14.reuse, 0x1, R117 ;  /* 0x000000010e8a7824 */ /* 0x040fe200078e0275 */
[----:B------:R0:W4:Y:S01]  /*49c0*/  @!P0 LDG.E.U8 R102, desc[UR14][R136.64] ;  /* 0x0000000e88668981 */ /* 0x000122000c1e1100 */
[----:B------:R-:W-:Y:S01]  /*49d0*/  PRMT R227, RZ, 0x7610, R227 ;  /* 0x00007610ffe37816 */ /* 0x000fe200000000e3 */
[C---:B------:R-:W-:Y:S01]  /*49e0*/  IMAD.IADD R132, R14.reuse, 0x1, R157 ;  /* 0x000000010e847824 */ /* 0x040fe200078e029d */
[C---:B------:R-:W-:Y:S01]  /*49f0*/  IADD3 RZ, P2, R14.reuse, R149, RZ ;  /* 0x000000950eff7210 */ /* 0x040fe20007f5e0ff */
[----:B------:R5:W4:Y:S01]  /*4a00*/  @!P0 LDG.E.U8 R94, desc[UR14][R138.64] ;  /* 0x0000000e8a5e8981 */ /* 0x000b22000c1e1100 */
[----:B-1----:R-:W-:-:S03]  /*4a10*/  IADD3 R134, P1, R14, R207, RZ ;  /* 0x000000cf0e867210 */ /* 0x002fc60007f3e0ff */
[----:B------:R1:W4:Y:S02]  /*4a20*/  @!P0 LDG.E.U8 R227, desc[UR14][R132.64] ;  /* 0x0000000e84e38981 */ /* 0x000324000c1e1100 */
[----:B------:R-:W-:Y:S01]  /*4a30*/  IMAD.X R135, R10, 0x1, R195, P1 ;  /* 0x000000010a877824 */ /* 0x000fe200008e06c3 */
[----:B0-----:R-:W-:Y:S02]  /*4a40*/  IADD3 R136, P1, R14, R209, RZ ;  /* 0x000000d10e887210 */ /* 0x001fe40007f3e0ff */
[----:B------:R-:W-:Y:S01]  /*4a50*/  PRMT R106, RZ, 0x7610, R106 ;  /* 0x00007610ff6a7816 */ /* 0x000fe2000000006a */
[C---:B-----5:R-:W-:Y:S01]  /*4a60*/  IMAD.X R139, R10.reuse, 0x1, R103, P2 ;  /* 0x000000010a8b7824 */ /* 0x060fe200010e0667 */
[----:B------:R-:W-:Y:S01]  /*4a70*/  PRMT R100, RZ, 0x7610, R100 ;  /* 0x00007610ff647816 */ /* 0x000fe20000000064 */
[----:B------:R-:W-:Y:S01]  /*4a80*/  IMAD.X R137, R10, 0x1, R191, P1 ;  /* 0x000000010a897824 */ /* 0x000fe200008e06bf */
[C---:B-1----:R-:W-:Y:S01]  /*4a90*/  IADD3 R132, P1, R14.reuse, R213, RZ ;  /* 0x000000d50e847210 */ /* 0x042fe20007f3e0ff */
[C---:B------:R-:W-:Y:S01]  /*4aa0*/  IMAD.IADD R138, R14.reuse, 0x1, R149 ;  /* 0x000000010e8a7824 */ /* 0x040fe200078e0295 */
[----:B------:R-:W-:Y:S01]  /*4ab0*/  IADD3 R250, P2, R14, R205, RZ ;  /* 0x000000cd0efa7210 */ /* 0x000fe20007f5e0ff */
[----:B------:R0:W5:Y:S01]  /*4ac0*/  @!P0 LDG.E.U8 R106, desc[UR14][R134.64] ;  /* 0x0000000e866a8981 */ /* 0x000162000c1e1100 */
[----:B------:R-:W-:Y:S01]  /*4ad0*/  PRMT R229, RZ, 0x7610, R229 ;  /* 0x00007610ffe57816 */ /* 0x000fe200000000e5 */
[----:B------:R-:W-:-:S02]  /*4ae0*/  IMAD.X R133, R10, 0x1, R183, P1 ;  /* 0x000000010a857824 */ /* 0x000fc400008e06b7 */
[----:B------:R1:W5:Y:S01]  /*4af0*/  @!P0 LDG.E.U8 R100, desc[UR14][R138.64] ;  /* 0x0000000e8a648981 */ /* 0x000362000c1e1100 */
[----:B------:R-:W-:Y:S01]  /*4b00*/  IMAD.X R251, R10, 0x1, R199, P2 ;  /* 0x000000010afb7824 */ /* 0x000fe200010e06c7 */
[----:B------:R-:W-:Y:S02]  /*4b10*/  PRMT R108, RZ, 0x7610, R108 ;  /* 0x00007610ff6c7816 */ /* 0x000fe4000000006c */
[----:B------:R1:W5:Y:S01]  /*4b20*/  @!P0 LDG.E.U8 R229, desc[UR14][R136.64] ;  /* 0x0000000e88e58981 */ /* 0x000362000c1e1100 */
[C---:B0-----:R-:W-:Y:S02]  /*4b30*/  IADD3 R134, P1, R14.reuse, R215, RZ ;  /* 0x000000d70e867210 */ /* 0x041fe40007f3e0ff */
[----:B-1----:R-:W-:-:S03]  /*4b40*/  IADD3 R138, P2, R14, R211, RZ ;  /* 0x000000d30e8a7210 */ /* 0x002fc60007f5e0ff */
[----:B------:R-:W-:Y:S01]  /*4b50*/  IMAD.X R135, R10, 0x1, R179, P1 ;  /* 0x000000010a877824 */ /* 0x000fe200008e06b3 */
[----:B------:R-:W-:Y:S01]  /*4b60*/  IADD3 R136, P1, R14, R201, RZ ;  /* 0x000000c90e887210 */ /* 0x000fe20007f3e0ff */
[----:B------:R-:W-:Y:S01]  /*4b70*/  IMAD.X R139, R10, 0x1, R187, P2 ;  /* 0x000000010a8b7824 */ /* 0x000fe200010e06bb */
[----:B------:R-:W-:-:S03]  /*4b80*/  PRMT R110, RZ, 0x7610, R110 ;  /* 0x00007610ff6e7816 */ /* 0x000fc6000000006e */
[----:B------:R-:W-:Y:S01]  /*4b90*/  IMAD.X R137, R10, 0x1, R171, P1 ;  /* 0x000000010a897824 */ /* 0x000fe200008e06ab */
[----:B------:R0:W5:Y:S01]  /*4ba0*/  @!P0 LDG.E.U8 R108, desc[UR14][R138.64] ;  /* 0x0000000e8a6c8981 */ /* 0x000162000c1e1100 */
[----:B------:R-:W-:-:S03]  /*4bb0*/  PRMT R112, RZ, 0x7610, R112 ;  /* 0x00007610ff707816 */ /* 0x000fc60000000070 */
[----:B------:R1:W5:Y:S01]  /*4bc0*/  @!P0 LDG.E.U8 R110, desc[UR14][R132.64] ;  /* 0x0000000e846e8981 */ /* 0x000362000c1e1100 */
[----:B------:R-:W-:-:S03]  /*4bd0*/  PRMT R114, RZ, 0x7610, R114 ;  /* 0x00007610ff727816 */ /* 0x000fc60000000072 */
[----:B------:R1:W5:Y:S01]  /*4be0*/  @!P0 LDG.E.U8 R112, desc[UR14][R134.64] ;  /* 0x0000000e86708981 */ /* 0x000362000c1e1100 */
[----:B0-----:R-:W-:-:S03]  /*4bf0*/  IADD3 R138, P1, R14, R197, RZ ;  /* 0x000000c50e8a7210 */ /* 0x001fc60007f3e0ff */
[----:B------:R0:W5:Y:S02]  /*4c00*/  @!P0 LDG.E.U8 R114, desc[UR14][R136.64] ;  /* 0x0000000e88728981 */ /* 0x000164000c1e1100 */
[----:B------:R-:W-:Y:S01]  /*4c10*/  IMAD.X R139, R10, 0x1, R167, P1 ;  /* 0x000000010a8b7824 */ /* 0x000fe200008e06a7 */
[----:B-1----:R-:W-:-:S05]  /*4c20*/  IADD3 R132, P1, R14, R193, RZ ;  /* 0x000000c10e847210 */ /* 0x002fca0007f3e0ff */
[----:B------:R-:W-:Y:S01]  /*4c30*/  IMAD.X R133, R10, 0x1, R163, P1 ;  /* 0x000000010a857824 */ /* 0x000fe200008e06a3 */
[----:B------:R-:W-:Y:S02]  /*4c40*/  IADD3 R134, P1, R14, R189, RZ ;  /* 0x000000bd0e867210 */ /* 0x000fe40007f3e0ff */
[----:B------:R-:W-:-:S03]  /*4c50*/  PRMT R116, RZ, 0x7610, R116 ;  /* 0x00007610ff747816 */ /* 0x000fc60000000074 */
[----:B------:R-:W-:Y:S01]  /*4c60*/  IMAD.X R135, R10, 0x1, R159, P1 ;  /* 0x000000010a877824 */ /* 0x000fe200008e069f */
[----:B0-----:R-:W-:Y:S02]  /*4c70*/  IADD3 R136, P1, R14, R185, RZ ;  /* 0x000000b90e887210 */ /* 0x001fe40007f3e0ff */
[----:B------:R0:W5:Y:S01]  /*4c80*/  @!P0 LDG.E.U8 R116, desc[UR14][R138.64] ;  /* 0x0000000e8a748981 */ /* 0x000162000c1e1100 */
[----:B------:R-:W-:Y:S02]  /*4c90*/  PRMT R118, RZ, 0x7610, R118 ;  /* 0x00007610ff767816 */ /* 0x000fe40000000076 */
[----:B------:R-:W-:Y:S01]  /*4ca0*/  IMAD.X R137, R10, 0x1, R155, P1 ;  /* 0x000000010a897824 */ /* 0x000fe200008e069b */
[----:B------:R-:W-:-:S03]  /*4cb0*/  PRMT R233, RZ, 0x7610, R233 ;  /* 0x00007610ffe97816 */ /* 0x000fc600000000e9 */
[----:B------:R1:W5:Y:S01]  /*4cc0*/  @!P0 LDG.E.U8 R118, desc[UR14][R132.64] ;  /* 0x0000000e84768981 */ /* 0x000362000c1e1100 */
[----:B0-----:R-:W-:-:S03]  /*4cd0*/  IADD3 R138, P1, R14, R181, RZ ;  /* 0x000000b50e8a7210 */ /* 0x001fc60007f3e0ff */
[----:B------:R0:W5:Y:S02]  /*4ce0*/  @!P0 LDG.E.U8 R233, desc[UR14][R134.64] ;  /* 0x0000000e86e98981 */ /* 0x000164000c1e1100 */
[----:B------:R-:W-:Y:S01]  /*4cf0*/  IMAD.X R139, R10, 0x1, R151, P1 ;  /* 0x000000010a8b7824 */ /* 0x000fe200008e0697 */
[----:B-1----:R-:W-:Y:S02]  /*4d00*/  IADD3 R132, P1, R14, R177, RZ ;  /* 0x000000b10e847210 */ /* 0x002fe40007f3e0ff */
        /* <DEDUP_REMOVED lines=9> */
[----:B------:R0:W5:Y:S01]  /*4da0*/  @!P0 LDG.E.U8 R124, desc[UR14][R132.64] ;  /* 0x0000000e847c8981 */ /* 0x000162000c1e1100 */
[----:B------:R-:W-:Y:S01]  /*4db0*/  PRMT R104, RZ, 0x7610, R104 ;  /* 0x00007610ff687816 */ /* 0x000fe20000000068 */
[----:B------:R-:W-:Y:S01]  /*4dc0*/  IMAD.X R137, R10, 0x1, R119, P1 ;  /* 0x000000010a897824 */ /* 0x000fe200008e0677 */
[----:B-1----:R-:W-:-:S04]  /*4dd0*/  IADD3 R138, P1, R14, R161, RZ ;  /* 0x000000a10e8a7210 */ /* 0x002fc80007f3e0ff */
[----:B------:R1:W5:Y:S01]  /*4de0*/  @!P0 LDG.E.U8 R104, desc[UR14][R250.64] ;  /* 0x0000000efa688981 */ /* 0x000362000c1e1100 */
[----:B------:R-:W-:Y:S01]  /*4df0*/  PRMT R235, RZ, 0x7610, R235 ;  /* 0x00007610ffeb7816 */ /* 0x000fe200000000eb */
[----:B------:R-:W-:Y:S01]  /*4e00*/  IMAD.X R139, R10, 0x1, R115, P1 ;  /* 0x000000010a8b7824 */ /* 0x000fe200008e0673 */
[----:B0-----:R-:W-:-:S04]  /*4e10*/  IADD3 R132, P1, R14, R169, RZ ;  /* 0x000000a90e847210 */ /* 0x001fc80007f3e0ff */
[----:B------:R0:W5:Y:S01]  /*4e20*/  @!P0 LDG.E.U8 R235, desc[UR14][R134.64] ;  /* 0x0000000e86eb8981 */ /* 0x000162000c1e1100 */
[----:B-1----:R-:W-:Y:S01]  /*4e30*/  IADD3 R250, P2, R14, R217, RZ ;  /* 0x000000d90efa7210 */ /* 0x002fe20007f5e0ff */
[C---:B------:R-:W-:Y:S01]  /*4e40*/  IMAD.X R133, R10.reuse, 0x1, R123, P1 ;  /* 0x000000010a857824 */ /* 0x040fe200008e067b */
[----:B------:R-:W-:Y:S02]  /*4e50*/  PRMT R231, RZ, 0x7610, R231 ;  /* 0x00007610ffe77816 */ /* 0x000fe400000000e7 */
[----:B------:R-:W-:Y:S01]  /*4e60*/  PRMT R128, RZ, 0x7610, R128 ;  /* 0x00007610ff807816 */ /* 0x000fe20000000080 */
[----:B------:R-:W-:Y:S01]  /*4e70*/  IMAD.X R251, R10, 0x1, R175, P2 ;  /* 0x000000010afb7824 */ /* 0x000fe200010e06af */
[----:B0-----:R-:W-:Y:S02]  /*4e80*/  IADD3 R134, P1, R14, R11, RZ ;  /* 0x0000000b0e867210 */ /* 0x001fe40007f3e0ff */
[----:B------:R-:W-:Y:S02]  /*4e90*/  PRMT R126, RZ, 0x7610, R126 ;  /* 0x00007610ff7e7816 */ /* 0x000fe4000000007e */
[----:B------:R-:W5:Y:S01]  /*4ea0*/  @!P0 LDG.E.U8 R231, desc[UR14][R250.64] ;  /* 0x0000000efae78981 */ /* 0x000f62000c1e1100 */
[----:B------:R-:W-:Y:S01]  /*4eb0*/  PRMT R130, RZ, 0x7610, R130 ;  /* 0x00007610ff827816 */ /* 0x000fe20000000082 */
[----:B------:R-:W-:Y:S01]  /*4ec0*/  IMAD.X R135, R10, 0x1, R219, P1 ;  /* 0x000000010a877824 */ /* 0x000fe200008e06db */
[----:B------:R-:W-:Y:S01]  /*4ed0*/  PRMT R148, RZ, 0x7610, R148 ;  /* 0x00007610ff947816 */ /* 0x000fe20000000094 */
[----:B------:R0:W5:Y:S04]  /*4ee0*/  @!P0 LDG.E.U8 R128, desc[UR14][R138.64] ;  /* 0x0000000e8a808981 */ /* 0x000168000c1e1100 */
[----:B------:R-:W5:Y:S04]  /*4ef0*/  @!P0 LDG.E.U8 R126, desc[UR14][R136.64] ;  /* 0x0000000e887e8981 */ /* 0x000f68000c1e1100 */
[----:B------:R1:W5:Y:S04]  /*4f00*/  @!P0 LDG.E.U8 R130, desc[UR14][R132.64] ;  /* 0x0000000e84828981 */ /* 0x000368000c1e1100 */
[----:B------:R3:W5:Y:S01]  /*4f10*/  @!P0 LDG.E.U8 R148, desc[UR14][R134.64] ;  /* 0x0000000e86948981 */ /* 0x000762000c1e1100 */
[----:B0-----:R-:W-:-:S02]  /*4f20*/  LOP3.LUT R138, R152, 0xffff, RZ, 0xc0, !PT ;  /* 0x0000ffff988a7812 */ /* 0x001fc400078ec0ff */
[----:B------:R-:W-:Y:S02]  /*4f30*/  LOP3.LUT R243, R243, 0xffff, RZ, 0xc0, !PT ;  /* 0x0000fffff3f37812 */ /* 0x000fe400078ec0ff */
[----:B------:R-:W-:Y:S02]  /*4f40*/  LOP3.LUT R152, R194, 0xffff, RZ, 0xc0, !PT ;  /* 0x0000ffffc2987812 */ /* 0x000fe400078ec0ff */
[----:B-1----:R-:W-:Y:S02]  /*4f50*/  LOP3.LUT R132, R206, 0xffff, RZ, 0xc0, !PT ;  /* 0x0000ffffce847812 */ /* 0x002fe400078ec0ff */
[----:B------:R-:W-:Y:S02]  /*4f60*/  LOP3.LUT R133, R142, 0xffff, RZ, 0xc0, !PT ;  /* 0x0000ffff8e857812 */ /* 0x000fe400078ec0ff */
[----:B------:R-:W-:Y:S02]  /*4f70*/  PRMT R138, R138, 0x3340, R243 ;  /* 0x000033408a8a7816 */ /* 0x000fe400000000f3 */
[----:B---3--:R-:W-:-:S02]  /*4f80*/  LOP3.LUT R243, R238, 0xffff, RZ, 0xc0, !PT ;  /* 0x0000ffffeef37812 */ /* 0x008fc400078ec0ff */
[----:B------:R-:W-:Y:S02]  /*4f90*/  LOP3.LUT R140, R140, 0xffff, RZ, 0xc0, !PT ;  /* 0x0000ffff8c8c7812 */ /* 0x000fe400078ec0ff */
[----:B------:R-:W-:Y:S02]  /*4fa0*/  LOP3.LUT R141, R141, 0xffff, RZ, 0xc0, !PT ;  /* 0x0000ffff8d8d7812 */ /* 0x000fe400078ec0ff */
[----:B------:R-:W-:Y:S02]  /*4fb0*/  LOP3.LUT R146, R146, 0xffff, RZ, 0xc0, !PT ;  /* 0x0000ffff92927812 */ /* 0x000fe400078ec0ff */
[----:B------:R-:W-:Y:S02]  /*4fc0*/  LOP3.LUT R143, R143, 0xffff, RZ, 0xc0, !PT ;  /* 0x0000ffff8f8f7812 */ /* 0x000fe400078ec0ff */
[----:B------:R-:W-:Y:S02]  /*4fd0*/  PRMT R132, R132, 0x3340, R133 ;  /* 0x0000334084847816 */ /* 0x000fe40000000085 */
[----:B------:R-:W-:-:S02]  /*4fe0*/  LOP3.LUT R133, R204, 0xffff, RZ, 0xc0, !PT ;  /* 0x0000ffffcc857812 */ /* 0x000fc400078ec0ff */
[----:B------:R-:W-:Y:S02]  /*4ff0*/  LOP3.LUT R144, R144, 0xffff, RZ, 0xc0, !PT ;  /* 0x0000ffff90907812 */ /* 0x000fe400078ec0ff */
[----:B------:R-:W-:Y:S02]  /*5000*/  LOP3.LUT R137, R162, 0xffff, RZ, 0xc0, !PT ;  /* 0x0000ffffa2897812 */ /* 0x000fe400078ec0ff */
[----:B------:R-:W-:Y:S02]  /*5010*/  PRMT R152, R152, 0x3340, R243 ;  /* 0x0000334098987816 */ /* 0x000fe400000000f3 */
[----:B------:R-:W-:Y:S02]  /*5020*/  LOP3.LUT R134, R202, 0xffff, RZ, 0xc0, !PT ;  /* 0x0000ffffca867812 */ /* 0x000fe400078ec0ff */
[----:B------:R-:W-:Y:S02]  /*5030*/  LOP3.LUT R247, R247, 0xffff, RZ, 0xc0, !PT ;  /* 0x0000fffff7f77812 */ /* 0x000fe400078ec0ff */
[----:B------:R-:W-:-:S02]  /*5040*/  LOP3.LUT R162, R190, 0xffff, RZ, 0xc0, !PT ;  /* 0x0000ffffbea27812 */ /* 0x000fc400078ec0ff */
[----:B------:R-:W-:Y:S02]  /*5050*/  LOP3.LUT R243, R232, 0xffff, RZ, 0xc0, !PT ;  /* 0x0000ffffe8f37812 */ /* 0x000fe400078ec0ff */
[----:B------:R-:W-:Y:S02]  /*5060*/  PRMT R140, R140, 0x3340, R141 ;  /* 0x000033408c8c7816 */ /* 0x000fe4000000008d */
[----:B------:R-:W-:Y:S02]  /*5070*/  PRMT R141, R146, 0x3340, R143 ;  /* 0x00003340928d7816 */ /* 0x000fe4000000008f */
[----:B------:R-:W-:Y:S02]  /*5080*/  PRMT R133, R133, 0x3340, R144 ;  /* 0x0000334085857816 */ /* 0x000fe40000000090 */
[----:B------:R-:W-:Y:S02]  /*5090*/  LOP3.LUT R146, R164, 0xffff, RZ, 0xc0, !PT ;  /* 0x0000ffffa4927812 */ /* 0x000fe400078ec0ff */
[----:B------:R-:W-:-:S02]  /*50a0*/  LOP3.LUT R239, R239, 0xffff, RZ, 0xc0, !PT ;  /* 0x0000ffffefef7812 */ /* 0x000fc400078ec0ff */
[----:B------:R-:W-:Y:S02]  /*50b0*/  PRMT R134, R134, 0x3340, R247 ;  /* 0x0000334086867816 */ /* 0x000fe400000000f7 */
[----:B------:R-:W-:Y:S02]  /*50c0*/  LOP3.LUT R144, R196, 0xffff, RZ, 0xc0, !PT ;  /* 0x0000ffffc4907812 */ /* 0x000fe400078ec0ff */
[----:B------:R-:W-:Y:S02]  /*50d0*/  LOP3.LUT R241, R241, 0xffff, RZ, 0xc0, !PT ;  /* 0x0000fffff1f17812 */ /* 0x000fe400078ec0ff */
[----:B------:R-:W-:Y:S02]  /*50e0*/  PRMT R162, R162, 0x3340, R243 ;  /* 0x00003340a2a27816 */ /* 0x000fe400000000f3 */
[----:B------:R-:W-:Y:S02]  /*50f0*/  LOP3.LUT R158, R158, 0xffff, RZ, 0xc0, !PT ;  /* 0x0000ffff9e9e7812 */ /* 0x000fe400078ec0ff */
[----:B------:R-:W-:-:S02]  /*5100*/  LOP3.LUT R243, R228, 0xffff, RZ, 0xc0, !PT ;  /* 0x0000ffffe4f37812 */ /* 0x000fc400078ec0ff */
[----:B------:R-:W-:Y:S02]  /*5110*/  LOP3.LUT R186, R186, 0xffff, RZ, 0xc0, !PT ;  /* 0x0000ffffbaba7812 */ /* 0x000fe400078ec0ff */
[----:B------:R-:W-:Y:S02]  /*5120*/  LOP3.LUT R247, R224, 0xffff, RZ, 0xc0, !PT ;  /* 0x0000ffffe0f77812 */ /* 0x000fe400078ec0ff */
[----:B------:R-:W-:Y:S02]  /*5130*/  LOP3.LUT R142, R182, 0xffff, RZ, 0xc0, !PT ;  /* 0x0000ffffb68e7812 */ /* 0x000fe400078ec0ff */
[----:B------:R-:W-:Y:S02]  /*5140*/  LOP3.LUT R145, R145, 0xffff, RZ, 0xc0, !PT ;  /* 0x0000ffff91917812 */ /* 0x000fe400078ec0ff */
[----:B------:R-:W-:Y:S02]  /*5150*/  PRMT R146, R146, 0x3340, R239 ;  /* 0x0000334092927816 */ /* 0x000fe400000000ef */
[----:B------:R-:W-:-:S02]  /*5160*/  PRMT R144, R144, 0x3340, R241 ;  /* 0x0000334090907816 */ /* 0x000fc400000000f1 */
[----:B------:R-:W-:Y:S02]  /*5170*/  LOP3.LUT R154, R154, 0xffff, RZ, 0xc0, !PT ;  /* 0x0000ffff9a9a7812 */ /* 0x000fe400078ec0ff */
[----:B------:R-:W-:Y:S02]  /*5180*/  LOP3.LUT R239, R236, 0xffff, RZ, 0xc0, !PT ;  /* 0x0000ffffecef7812 */ /* 0x000fe400078ec0ff */
[----:B------:R-:W-:Y:S02]  /*5190*/  LOP3.LUT R164, R156, 0xffff, RZ, 0xc0, !PT ;  /* 0x0000ffff9ca47812 */ /* 0x000fe400078ec0ff */
[----:B------:R-:W-:Y:S02]  /*51a0*/  LOP3.LUT R136, R200, 0xffff, RZ, 0xc0, !PT ;  /* 0x0000ffffc8887812 */ /* 0x000fe400078ec0ff */
[----:B------:R-:W-:Y:S02]  /*51b0*/  LOP3.LUT R245, R245, 0xffff, RZ, 0xc0, !PT ;  /* 0x0000fffff5f57812 */ /* 0x000fe400078ec0ff */
[----:B------:R-:W-:-:S02]  /*51c0*/  LOP3.LUT R168, R168, 0xffff, RZ, 0xc0, !PT ;  /* 0x0000ffffa8a87812 */ /* 0x000fc400078ec0ff */
[----:B------:R-:W-:Y:S02]  /*51d0*/  LOP3.LUT R241, R234, 0xffff, RZ, 0xc0, !PT ;  /* 0x0000ffffeaf17812 */ /* 0x000fe400078ec0ff */
[----:B------:R-:W-:Y:S02]  /*51e0*/  PRMT R156, R158, 0x3340, R243 ;  /* 0x000033409e9c7816 */ /* 0x000fe400000000f3 */
[----:B------:R-:W-:Y:S02]  /*51f0*/  PRMT R186, R186, 0x3340, R247 ;  /* 0x00003340baba7816 */ /* 0x000fe400000000f7 */
[----:B------:R-:W-:Y:S02]  /*5200*/  LOP3.LUT R180, R180, 0xffff, RZ, 0xc0, !PT ;  /* 0x0000ffffb4b47812 */ /* 0x000fe400078ec0ff */
[----:B------:R-:W-:Y:S02]  /*5210*/  LOP3.LUT R251, R216, 0xffff, RZ, 0xc0, !PT ;  /* 0x0000ffffd8fb7812 */ /* 0x000fe400078ec0ff */
[----:B------:R-:W-:-:S02]  /*5220*/  LOP3.LUT R170, R170, 0xffff, RZ, 0xc0, !PT ;  /* 0x0000ffffaaaa7812 */ /* 0x000fc400078ec0ff */
[----:B------:R-:W-:Y:S02]  /*5230*/  LOP3.LUT R247, R220, 0xffff, RZ, 0xc0, !PT ;  /* 0x0000ffffdcf77812 */ /* 0x000fe400078ec0ff */
[----:B--2---:R-:W-:Y:S02]  /*5240*/  LOP3.LUT R158, R147, 0xffff, RZ, 0xc0, !PT ;  /* 0x0000ffff939e7812 */ /* 0x004fe400078ec0ff */
[----:B------:R-:W-:Y:S02]  /*5250*/  PRMT R142, R142, 0x3340, R145 ;  /* 0x000033408e8e7816 */ /* 0x000fe40000000091 */
[----:B------:R-:W-:Y:S02]  /*5260*/  LOP3.LUT R143, R172, 0xffff, RZ, 0xc0, !PT ;  /* 0x0000ffffac8f7812 */ /* 0x000fe400078ec0ff */
[----:B------:R-:W-:Y:S02]  /*5270*/  LOP3.LUT R248, R248, 0xffff, RZ, 0xc0, !PT ;  /* 0x0000fffff8f87812 */ /* 0x000fe400078ec0ff */
[----:B------:R-:W-:-:S02]  /*5280*/  LOP3.LUT R135, R174, 0xffff, RZ, 0xc0, !PT ;  /* 0x0000ffffae877812 */ /* 0x000fc400078ec0ff */
[----:B------:R-:W-:Y:S02]  /*5290*/  LOP3.LUT R246, R246, 0xffff, RZ, 0xc0, !PT ;  /* 0x0000fffff6f67812 */ /* 0x000fe400078ec0ff */
[----:B------:R-:W-:Y:S02]  /*52a0*/  LOP3.LUT R178, R178, 0xffff, RZ, 0xc0, !PT ;  /* 0x0000ffffb2b27812 */ /* 0x000fe400078ec0ff */
[----:B------:R-:W-:Y:S02]  /*52b0*/  LOP3.LUT R147, R176, 0xffff, RZ, 0xc0, !PT ;  /* 0x0000ffffb0937812 */ /* 0x000fe400078ec0ff */
[----:B------:R-:W-:Y:S02]  /*52c0*/  LOP3.LUT R244, R244, 0xffff, RZ, 0xc0, !PT ;  /* 0x0000fffff4f47812 */ /* 0x000fe400078ec0ff */
[----:B------:R-:W-:Y:S02]  /*52d0*/  LOP3.LUT R139, R198, 0xffff, RZ, 0xc0, !PT ;  /* 0x0000ffffc68b7812 */ /* 0x000fe400078ec0ff */
[----:B------:R-:W-:-:S02]  /*52e0*/  LOP3.LUT R242, R242, 0xffff, RZ, 0xc0, !PT ;  /* 0x0000fffff2f27812 */ /* 0x000fc400078ec0ff */
[----:B------:R-:W-:Y:S02]  /*52f0*/  LOP3.LUT R145, R166, 0xffff, RZ, 0xc0, !PT ;  /* 0x0000ffffa6917812 */ /* 0x000fe400078ec0ff */
[----:B------:R-:W-:Y:S02]  /*5300*/  LOP3.LUT R240, R240, 0xffff, RZ, 0xc0, !PT ;  /* 0x0000fffff0f07812 */ /* 0x000fe400078ec0ff */
[----:B------:R-:W-:Y:S02]  /*5310*/  PRMT R154, R154, 0x3340, R239 ;  /* 0x000033409a9a7816 */ /* 0x000fe400000000ef */
[----:B------:R-:W-:Y:S02]  /*5320*/  PRMT R136, R136, 0x3340, R245 ;  /* 0x0000334088887816 */ /* 0x000fe400000000f5 */
[----:B------:R-:W-:Y:S02]  /*5330*/  PRMT R239, R168, 0x3340, R241 ;  /* 0x00003340a8ef7816 */ /* 0x000fe400000000f1 */
[----:B------:R-:W-:-:S02]  /*5340*/  PRMT R180, R180, 0x3340, R251 ;  /* 0x00003340b4b47816 */ /* 0x000fc400000000fb */
[----:B------:R-:W-:Y:S02]  /*5350*/  LOP3.LUT R192, R192, 0xffff, RZ, 0xc0, !PT ;  /* 0x0000ffffc0c07812 */ /* 0x000fe400078ec0ff */
[----:B------:R-:W-:Y:S02]  /*5360*/  LOP3.LUT R237, R237, 0xffff, RZ, 0xc0, !PT ;  /* 0x0000ffffeded7812 */ /* 0x000fe400078ec0ff */
[----:B------:R-:W-:Y:S02]  /*5370*/  LOP3.LUT R188, R188, 0xffff, RZ, 0xc0, !PT ;  /* 0x0000ffffbcbc7812 */ /* 0x000fe400078ec0ff */
[----:B------:R-:W-:Y:S02]  /*5380*/  LOP3.LUT R241, R230, 0xffff, RZ, 0xc0, !PT ;  /* 0x0000ffffe6f17812 */ /* 0x000fe400078ec0ff */
[----:B------:R-:W-:Y:S02]  /*5390*/  LOP3.LUT R245, R226, 0xffff, RZ, 0xc0, !PT ;  /* 0x0000ffffe2f57812 */ /* 0x000fe400078ec0ff */
[----:B------:R-:W-:-:S02]  /*53a0*/  PRMT R170, R170, 0x3340, R247 ;  /* 0x00003340aaaa7816 */ /* 0x000fc400000000f7 */
[----:B------:R-:W-:Y:S02]  /*53b0*/  LOP3.LUT R150, R150, 0xffff, RZ, 0xc0, !PT ;  /* 0x0000ffff96967812 */ /* 0x000fe400078ec0ff */
[----:B------:R-:W-:Y:S02]  /*53c0*/  LOP3.LUT R251, R212, 0xffff, RZ, 0xc0, !PT ;  /* 0x0000ffffd4fb7812 */ /* 0x000fe400078ec0ff */
[----:B------:R-:W-:Y:S02]  /*53d0*/  PRMT R143, R143, 0x3340, R248 ;  /* 0x000033408f8f7816 */ /* 0x000fe400000000f8 */
[----:B------:R-:W-:Y:S02]  /*53e0*/  PRMT R135, R135, 0x3340, R246 ;  /* 0x0000334087877816 */ /* 0x000fe400000000f6 */
[----:B------:R-:W-:Y:S02]  /*53f0*/  LOP3.LUT R184, R184, 0xffff, RZ, 0xc0, !PT ;  /* 0x0000ffffb8b87812 */ /* 0x000fe400078ec0ff */
[----:B------:R-:W-:-:S02]  /*5400*/  LOP3.LUT R243, R222, 0xffff, RZ, 0xc0, !PT ;  /* 0x0000ffffdef37812 */ /* 0x000fc400078ec0ff */
[----:B------:R-:W-:Y:S02]  /*5410*/  LOP3.LUT R160, R160, 0xffff, RZ, 0xc0, !PT ;  /* 0x0000ffffa0a07812 */ /* 0x000fe400078ec0ff */
[----:B------:R-:W-:Y:S02]  /*5420*/  LOP3.LUT R249, R218, 0xffff, RZ, 0xc0, !PT ;  /* 0x0000ffffdaf97812 */ /* 0x000fe400078ec0ff */
[----:B------:R-:W-:Y:S02]  /*5430*/  LOP3.LUT R208, R208, 0xffff, RZ, 0xc0, !PT ;  /* 0x0000ffffd0d07812 */ /* 0x000fe400078ec0ff */
[----:B------:R-:W-:Y:S02]  /*5440*/  LOP3.LUT R247, R214, 0xffff, RZ, 0xc0, !PT ;  /* 0x0000ffffd6f77812 */ /* 0x000fe400078ec0ff */
[----:B------:R-:W-:Y:S02]  /*5450*/  LOP3.LUT R210, R210, 0xffff, RZ, 0xc0, !PT ;  /* 0x0000ffffd2d27812 */ /* 0x000fe400078ec0ff */
[----:B------:R-:W-:-:S02]  /*5460*/  PRMT R147, R178, 0x3340, R147 ;  /* 0x00003340b2937816 */ /* 0x000fc40000000093 */
[----:B------:R-:W-:Y:S02]  /*5470*/  PRMT R137, R137, 0x3340, R244 ;  /* 0x0000334089897816 */ /* 0x000fe400000000f4 */
[----:B------:R-:W-:Y:S02]  /*5480*/  PRMT R139, R139, 0x3340, R242 ;  /* 0x000033408b8b7816 */ /* 0x000fe400000000f2 */
[----:B------:R-:W-:Y:S02]  /*5490*/  PRMT R145, R145, 0x3340, R240 ;  /* 0x0000334091917816 */ /* 0x000fe400000000f0 */
[----:B------:R-:W-:Y:S02]  /*54a0*/  PRMT R237, R192, 0x3340, R237 ;  /* 0x00003340c0ed7816 */ /* 0x000fe400000000ed */
[----:B------:R-:W-:Y:S02]  /*54b0*/  PRMT R241, R188, 0x3340, R241 ;  /* 0x00003340bcf17816 */ /* 0x000fe400000000f1 */
        /* <DEDUP_REMOVED lines=17> */
[----:B------:R-:W-:Y:S01]  /*55d0*/  PRMT R139, R156, 0x5410, R245 ;  /* 0x000054109c8b7816 */ /* 0x000fe200000000f5 */
[----:B------:R-:W-:Y:S01]  /*55e0*/  STS.128 [R12+UR12], R140 ;  /* 0x0000008c0c007988 */ /* 0x000fe20008000c0c */
[----:B------:R-:W-:-:S02]  /*55f0*/  PRMT R144, R186, 0x5410, R243 ;  /* 0x00005410ba907816 */ /* 0x000fc400000000f3 */
[----:B------:R-:W-:Y:S02]  /*5600*/  PRMT R145, R170, 0x5410, R249 ;  /* 0x00005410aa917816 */ /* 0x000fe400000000f9 */
[----:B------:R-:W-:Y:S02]  /*5610*/  PRMT R146, R180, 0x5410, R247 ;  /* 0x00005410b4927816 */ /* 0x000fe400000000f7 */
[----:B------:R-:W-:Y:S01]  /*5620*/  PRMT R147, R150, 0x5410, R251 ;  /* 0x0000541096937816 */ /* 0x000fe200000000fb */
[----:B------:R0:W-:Y:S01]  /*5630*/  STS.128 [R9+UR12], R132 ;  /* 0x0000008409007988 */ /* 0x0001e20008000c0c */
[----:B------:R-:W-:-:S03]  /*5640*/  LOP3.LUT R237, R2, 0x10, RZ, 0x3c, !PT ;  /* 0x0000001002ed7812 */ /* 0x000fc600078e3cff */
[----:B------:R-:W-:Y:S04]  /*5650*/  STS.128 [R8+UR12], R136 ;  /* 0x0000008808007988 */ /* 0x000fe80008000c0c */
[----:B------:R-:W-:Y:S04]  /*5660*/  STS.128 [R7+UR12], R144 ;  /* 0x0000009007007988 */ /* 0x000fe80008000c0c */
[----:B------:R-:W-:Y:S01]  /*5670*/  STS.U8 [R2+UR12+0x2000], R221 ;  /* 0x002000dd02007988 */ /* 0x000fe2000800000c */
[C---:B0-----:R-:W-:Y:S02]  /*5680*/  LOP3.LUT R133, R2.reuse, 0x20, RZ, 0x3c, !PT ;  /* 0x0000002002857812 */ /* 0x041fe400078e3cff */
[----:B------:R-:W-:Y:S01]  /*5690*/  LOP3.LUT R135, R2, 0x30, RZ, 0x3c, !PT ;  /* 0x0000003002877812 */ /* 0x000fe200078e3cff */
[----:B----4-:R-:W-:Y:S04]  /*56a0*/  STS.U8 [R2+UR12+0x2200], R223 ;  /* 0x002200df02007988 */ /* 0x010fe8000800000c */
[----:B------:R-:W-:Y:S04]  /*56b0*/  STS.U8 [R2+UR12+0x2400], R225 ;  /* 0x002400e102007988 */ /* 0x000fe8000800000c */
[----:B------:R-:W-:Y:S04]  /*56c0*/  STS.U8 [R2+UR12+0x2600], R227 ;  /* 0x002600e302007988 */ /* 0x000fe8000800000c */
[----:B-----5:R-:W-:Y:S04]  /*56d0*/  STS.U8 [R2+UR12+0x2e00], R229 ;  /* 0x002e00e502007988 */ /* 0x020fe8000800000c */
[----:B------:R-:W-:Y:S04]  /*56e0*/  STS.U8 [R2+UR12+0x2a00], R233 ;  /* 0x002a00e902007988 */ /* 0x000fe8000800000c */
[----:B------:R-:W-:Y:S04]  /*56f0*/  STS.U8 [R2+UR12+0x2800], R235 ;  /* 0x002800eb02007988 */ /* 0x000fe8000800000c */
[----:B------:R-:W-:Y:S04]  /*5700*/  STS.U8 [R2+UR12+0x2c00], R231 ;  /* 0x002c00e702007988 */ /* 0x000fe8000800000c */
[----:B------:R0:W-:Y:S04]  /*5710*/  STS.U8 [R237+UR12+0x2080], R22 ;  /* 0x00208016ed007988 */ /* 0x0001e8000800000c */
        /* <DEDUP_REMOVED lines=22> */
[----:B------:R1:W-:Y:S01]  /*5880*/  STS.U8 [R135+UR12+0x2f80], R148 ;  /* 0x002f809487007988 */ /* 0x0003e2000800000c */
[----:B------:R2:W-:Y:S06]  /*5890*/  MEMBAR.ALL.CTA ;  /* 0x0000000000007992 */ /* 0x0005ec0000008000 */
[----:B--2---:R-:W2:Y:S02]  /*58a0*/  FENCE.VIEW.ASYNC.S ;  /* 0x00000000000073c6 */ /* 0x004ea40000000000 */
[----:B--2---:R-:W-:Y:S06]  /*58b0*/  BAR.SYNC.DEFER_BLOCKING 0x0 ;  /* 0x0000000000007b1d */ /* 0x004fec0000010000 */
[----:B------:R-:W-:Y:S01]  /*58c0*/  UMOV UR4, UR13 ;  /* 0x0000000d00047c82 */ /* 0x000fe20008000000 */
[----:B------:R-:W-:Y:S01]  /*58d0*/  UMOV UR5, 0x80000020 ;  /* 0x8000002000057882 */ /* 0x000fe20000000000 */
[----:B------:R-:W-:-:S06]  /*58e0*/  WARPGROUP.ARRIVE ;  /* 0x00000000000079c5 */ /* 0x000fcc0000000000 */
[----:B------:R-:W-:Y:S01]  /*58f0*/  QGMMA.64x64x32.F32.E4M3.E4M3 R56, gdesc[UR4], R56 ;  /* 0x00e00000043879f3 */ /* 0x000fe20008700838 */
[----:B------:R-:W-:Y:S01]  /*5900*/  UMOV UR18, UR6 ;  /* 0x0000000600127c82 */ /* 0x000fe20008000000 */
[----:B------:R-:W-:Y:S02]  /*5910*/  UMOV UR19, UR7 ;  /* 0x0000000700137c82 */ /* 0x000fe40008000000 */
[----:B------:R-:W-:Y:S04]  /*5920*/  QGMMA.64x64x32.F32.E4M3.E4M3 R56, gdesc[UR8], R56 ;  /* 0x00e00000083879f3 */ /* 0x000fe80008700838 */
[----:B------:R-:W-:Y:S01]  /*5930*/  QGMMA.64x64x32.F32.E4M3.E4M3 R24, gdesc[UR16], R24 ;  /* 0x00e00000101879f3 */ /* 0x000fe20008700818 */
[----:B------:R-:W-:Y:S01]  /*5940*/  UMOV UR22, UR10 ;  /* 0x0000000a00167c82 */ /* 0x000fe20008000000 */
[----:B------:R-:W-:Y:S01]  /*5950*/  UMOV UR23, UR11 ;  /* 0x0000000b00177c82 */ /* 0x000fe20008000000 */
[----:B------:R-:W-:-:S02]  /*5960*/  USHF.R.S32.HI UR4, URZ, 0x1f, UR24 ;  /* 0x0000001f3f047899 */ /* 0x000fc40008011418 */
[----:B------:R-:W-:Y:S01]  /*5970*/  IADD3 R211, P1, R211, UR24, RZ ;  /* 0x00000018d3d37c10 */ /* 0x000fe2000ff3e0ff */
[----:B0-----:R-:W-:-:S03]  /*5980*/  IMAD.SHL.U32 R22, R13, 0x40, RZ ;  /* 0x000000400d167824 */ /* 0x001fc600078e00ff */
[----:B------:R-:W-:Y:S02]  /*5990*/  IADD3.X R187, R187, UR4, RZ, P1, !PT ;  /* 0x00000004bbbb7c10 */ /* 0x000fe40008ffe4ff */
[----:B------:R-:W-:Y:S02]  /*59a0*/  IADD3 R189, P1, R189, UR24, RZ ;  /* 0x00000018bdbd7c10 */ /* 0x000fe4000ff3e0ff */
[----:B------:R-:W-:Y:S02]  /*59b0*/  IADD3 R16, P0, R22, R16, RZ ;  /* 0x0000001016107210 */ /* 0x000fe40007f1e0ff */
[----:B------:R-:W-:Y:S02]  /*59c0*/  IADD3 R11, P5, R11, UR24, RZ ;  /* 0x000000180b0b7c10 */ /* 0x000fe4000ffbe0ff */
[----:B------:R-:W-:Y:S02]  /*59d0*/  IADD3 R205, P4, R205, UR24, RZ ;  /* 0x00000018cdcd7c10 */ /* 0x000fe4000ff9e0ff */
[----:B------:R-:W-:-:S02]  /*59e0*/  IADD3 R207, P3, R207, UR24, RZ ;  /* 0x00000018cfcf7c10 */ /* 0x000fc4000ff7e0ff */
[----:B------:R-:W-:Y:S02]  /*59f0*/  IADD3 R209, P2, R209, UR24, RZ ;  /* 0x00000018d1d17c10 */ /* 0x000fe4000ff5e0ff */
[----:B------:R-:W-:Y:S01]  /*5a00*/  IADD3.X R159, R159, UR4, RZ, P1, !PT ;  /* 0x000000049f9f7c10 */ /* 0x000fe20008ffe4ff */
[----:B------:R-:W-:Y:S01]  /*5a10*/  QGMMA.64x64x32.F32.E4M3.E4M3 R24, gdesc[UR20], R24, gsb0 ;  /* 0x00e00000141879f3 */ /* 0x000fe20008000818 */
[----:B------:R-:W-:Y:S02]  /*5a20*/  IADD3 R161, P1, R161, UR24, RZ ;  /* 0x00000018a1a17c10 */ /* 0x000fe4000ff3e0ff */
[----:B------:R-:W-:Y:S02]  /*5a30*/  LEA.HI.X.SX32 R203, R22, R203, 0x1, P0 ;  /* 0x000000cb16cb7211 */ /* 0x000fe400000f0eff */
[----:B------:R-:W-:Y:S02]  /*5a40*/  IADD3.X R219, R219, UR4, RZ, P5, !PT ;  /* 0x00000004dbdb7c10 */ /* 0x000fe4000affe4ff */
[----:B------:R-:W-:-:S02]  /*5a50*/  IADD3.X R199, R199, UR4, RZ, P4, !PT ;  /* 0x00000004c7c77c10 */ /* 0x000fc4000a7fe4ff */
[----:B------:R-:W-:Y:S02]  /*5a60*/  IADD3.X R195, R195, UR4, RZ, P3, !PT ;  /* 0x00000004c3c37c10 */ /* 0x000fe40009ffe4ff */
[----:B------:R-:W-:Y:S02]  /*5a70*/  IADD3.X R191, R191, UR4, RZ, P2, !PT ;  /* 0x00000004bfbf7c10 */ /* 0x000fe400097fe4ff */
[----:B------:R-:W-:Y:S02]  /*5a80*/  IADD3 R213, P0, R213, UR24, RZ ;  /* 0x00000018d5d57c10 */ /* 0x000fe4000ff1e0ff */
[----:B------:R-:W-:Y:S02]  /*5a90*/  IADD3 R215, P6, R215, UR24, RZ ;  /* 0x00000018d7d77c10 */ /* 0x000fe4000ffde0ff */
[----:B------:R-:W-:Y:S02]  /*5aa0*/  IADD3 R217, P5, R217, UR24, RZ ;  /* 0x00000018d9d97c10 */ /* 0x000fe4000ffbe0ff */
[----:B------:R-:W-:-:S02]  /*5ab0*/  IADD3 R201, P4, R201, UR24, RZ ;  /* 0x00000018c9c97c10 */ /* 0x000fc4000ff9e0ff */
[----:B------:R-:W-:Y:S02]  /*5ac0*/  IADD3 R197, P3, R197, UR24, RZ ;  /* 0x00000018c5c57c10 */ /* 0x000fe4000ff7e0ff */
[----:B------:R-:W-:Y:S01]  /*5ad0*/  IADD3 R193, P2, R193, UR24, RZ ;  /* 0x00000018c1c17c10 */ /* 0x000fe2000ff5e0ff */
[----:B------:R-:W-:Y:S01]  /*5ae0*/  VIADD R20, R20, 0xffffffff ;  /* 0xffffffff14147836 */ /* 0x000fe20000000000 */
[----:B------:R-:W-:Y:S02]  /*5af0*/  IADD3.X R115, R115, UR4, RZ, P1, !PT ;  /* 0x0000000473737c10 */ /* 0x000fe40008ffe4ff */
[----:B------:R-:W-:Y:S02]  /*5b00*/  IADD3 R117, P1, R117, UR24, RZ ;  /* 0x0000001875757c10 */ /* 0x000fe4000ff3e0ff */
[----:B------:R-:W-:Y:S02]  /*5b10*/  IADD3.X R183, R183, UR4, RZ, P0, !PT ;  /* 0x00000004b7b77c10 */ /* 0x000fe400087fe4ff */
[----:B------:R-:W-:-:S02]  /*5b20*/  IADD3.X R179, R179, UR4, RZ, P6, !PT ;  /* 0x00000004b3b37c10 */ /* 0x000fc4000b7fe4ff */
[----:B------:R-:W-:Y:S02]  /*5b30*/  IADD3.X R175, R175, UR4, RZ, P5, !PT ;  /* 0x00000004afaf7c10 */ /* 0x000fe4000affe4ff */
[----:B------:R-:W-:Y:S02]  /*5b40*/  IADD3.X R171, R171, UR4, RZ, P4, !PT ;  /* 0x00000004abab7c10 */ /* 0x000fe4000a7fe4ff */
[----:B------:R-:W-:Y:S02]  /*5b50*/  IADD3.X R167, R167, UR4, RZ, P3, !PT ;  /* 0x00000004a7a77c10 */ /* 0x000fe40009ffe4ff */
[----:B------:R-:W-:Y:S02]  /*5b60*/  IADD3.X R163, R163, UR4, RZ, P2, !PT ;  /* 0x00000004a3a37c10 */ /* 0x000fe400097fe4ff */
[----:B------:R-:W-:Y:S02]  /*5b70*/  IADD3 R185, P0, R185, UR24, RZ ;  /* 0x00000018b9b97c10 */ /* 0x000fe4000ff1e0ff */
[----:B------:R-:W-:-:S02]  /*5b80*/  IADD3 R181, P6, R181, UR24, RZ ;  /* 0x00000018b5b57c10 */ /* 0x000fc4000ffde0ff */
[----:B------:R-:W-:Y:S02]  /*5b90*/  IADD3 R177, P5, R177, UR24, RZ ;  /* 0x00000018b1b17c10 */ /* 0x000fe4000ffbe0ff */
[----:B------:R-:W-:Y:S02]  /*5ba0*/  IADD3 R173, P4, R173, UR24, RZ ;  /* 0x00000018adad7c10 */ /* 0x000fe4000ff9e0ff */
[----:B------:R-:W-:Y:S02]  /*5bb0*/  IADD3 R169, P3, R169, UR24, RZ ;  /* 0x00000018a9a97c10 */ /* 0x000fe4000ff7e0ff */
[----:B------:R-:W-:Y:S02]  /*5bc0*/  IADD3 R165, P2, R165, UR24, RZ ;  /* 0x00000018a5a57c10 */ /* 0x000fe4000ff5e0ff */
[----:B------:R-:W-:Y:S02]  /*5bd0*/  IADD3.X R89, R89, UR4, RZ, P1, !PT ;  /* 0x0000000459597c10 */ /* 0x000fe40008ffe4ff */
[----:B------:R-:W-:-:S02]  /*5be0*/  ISETP.NE.U32.AND P1, PT, R20, RZ, PT ;  /* 0x000000ff1400720c */ /* 0x000fc40003f25070 */
[----:B------:R-:W-:Y:S02]  /*5bf0*/  IADD3.X R155, R155, UR4, RZ, P0, !PT ;  /* 0x000000049b9b7c10 */ /* 0x000fe400087fe4ff */
[----:B------:R-:W-:Y:S02]  /*5c00*/  IADD3.X R151, R151, UR4, RZ, P6, !PT ;  /* 0x0000000497977c10 */ /* 0x000fe4000b7fe4ff */
[----:B------:R-:W-:Y:S02]  /*5c10*/  IADD3.X R131, R131, UR4, RZ, P5, !PT ;  /* 0x0000000483837c10 */ /* 0x000fe4000affe4ff */
[----:B------:R-:W-:Y:S02]  /*5c20*/  IADD3.X R127, R127, UR4, RZ, P4, !PT ;  /* 0x000000047f7f7c10 */ /* 0x000fe4000a7fe4ff */
[----:B------:R-:W-:Y:S02]  /*5c30*/  IADD3.X R123, R123, UR4, RZ, P3, !PT ;  /* 0x000000047b7b7c10 */ /* 0x000fe40009ffe4ff */
[----:B------:R-:W-:-:S02]  /*5c40*/  IADD3.X R119, R119, UR4, RZ, P2, !PT ;  /* 0x0000000477777c10 */ /* 0x000fc400097fe4ff */
[----:B------:R-:W-:Y:S02]  /*5c50*/  IADD3 R157, P0, R157, UR24, RZ ;  /* 0x000000189d9d7c10 */ /* 0x000fe4000ff1e0ff */
[----:B------:R-:W-:Y:S02]  /*5c60*/  IADD3 R153, P6, R153, UR24, RZ ;  /* 0x0000001899997c10 */ /* 0x000fe4000ffde0ff */
[----:B------:R-:W-:Y:S02]  /*5c70*/  IADD3 R149, P5, R149, UR24, RZ ;  /* 0x0000001895957c10 */ /* 0x000fe4000ffbe0ff */
[----:B------:R-:W-:Y:S02]  /*5c80*/  IADD3 R129, P4, R129, UR24, RZ ;  /* 0x0000001881817c10 */ /* 0x000fe4000ff9e0ff */
[----:B------:R-:W-:Y:S02]  /*5c90*/  IADD3 R125, P3, R125, UR24, RZ ;  /* 0x000000187d7d7c10 */ /* 0x000fe4000ff7e0ff */
[----:B------:R-:W-:-:S02]  /*5ca0*/  IADD3 R121, P2, R121, UR24, RZ ;  /* 0x0000001879797c10 */ /* 0x000fc4000ff5e0ff */
        /* <DEDUP_REMOVED lines=11> */
[----:B------:R-:W-:Y:S01]  /*5d60*/  IADD3 R93, P2, R93, UR24, RZ ;  /* 0x000000185d5d7c10 */ /* 0x000fe2000ff5e0ff */
[----:B------:R-:W-:-:S02]  /*5d70*/  WARPGROUP.DEPBAR.LE gsb0, 0x0 ;  /* 0x00008000000079c5 */ /* 0x000fc40000010000 */
[----:B------:R-:W-:Y:S02]  /*5d80*/  IADD3.X R3, R3, UR4, RZ, P0, !PT ;  /* 0x0000000403037c10 */ /* 0x000fe400087fe4ff */
[----:B------:R-:W-:Y:S02]  /*5d90*/  IADD3.X R23, R23, UR4, RZ, P6, !PT ;  /* 0x0000000417177c10 */ /* 0x000fe4000b7fe4ff */
[----:B------:R-:W-:Y:S02]  /*5da0*/  IADD3.X R21, R21, UR4, RZ, P5, !PT ;  /* 0x0000000415157c10 */ /* 0x000fe4000affe4ff */
[----:B------:R-:W-:Y:S02]  /*5db0*/  IADD3.X R19, R19, UR4, RZ, P4, !PT ;  /* 0x0000000413137c10 */ /* 0x000fe4000a7fe4ff */
[----:B------:R-:W-:Y:S02]  /*5dc0*/  IADD3.X R17, R17, UR4, RZ, P3, !PT ;  /* 0x0000000411117c10 */ /* 0x000fe40009ffe4ff */
[----:B------:R-:W-:Y:S01]  /*5dd0*/  IADD3.X R15, R15, UR4, RZ, P2, !PT ;  /* 0x000000040f0f7c10 */ /* 0x000fe200097fe4ff */
[----:B------:R-:W-:Y:S01]  /*5de0*/  VIADD R18, R18, 0xffffffc0 ;  /* 0xffffffc012127836 */ /* 0x000fe20000000000 */
[----:B-1----:R-:W-:Y:S06]  /*5df0*/  @P1 BRA `(.L_x_2) ;  /* 0xffffffd000141947 */ /* 0x002fec000383ffff */
.L_x_1:
[----:B------:R-:W-:Y:S01]  /*5e00*/  BAR.SYNC.DEFER_BLOCKING 0x0 ;  /* 0x0000000000007b1d */ /* 0x000fe20000010000 */
[C---:B------:R-:W-:Y:S01]  /*5e10*/  IMAD.SHL.U32 R3, R0.reuse, 0x10, RZ ;  /* 0x0000001000037824 */ /* 0x040fe200078e00ff */
[----:B------:R-:W-:Y:S01]  /*5e20*/  F2FP.SATFINITE.E4M3.F32.PACK_AB_MERGE_C R58, R59, R58, RZ ;  /* 0x0000003a3b3a723e */ /* 0x000fe200048070ff */
[----:B------:R-:W-:Y:S01]  /*5e30*/  IMAD.SHL.U32 R0, R0, 0x40, RZ ;  /* 0x0000004000007824 */ /* 0x000fe200078e00ff */
[----:B------:R-:W-:Y:S01]  /*5e40*/  F2FP.SATFINITE.E4M3.F32.PACK_AB_MERGE_C R63, R63, R62, RZ ;  /* 0x0000003e3f3f723e */ /* 0x000fe200048070ff */
[----:B------:R-:W-:Y:S01]  /*5e50*/  VIADD R7, R5, 0x1 ;  /* 0x0000000105077836 */ /* 0x000fe20000000000 */
[----:B------:R-:W-:Y:S01]  /*5e60*/  LOP3.LUT R3, R3, 0xf0, RZ, 0xc0, !PT ;  /* 0x000000f003037812 */ /* 0x000fe200078ec0ff */
[----:B------:R-:W-:Y:S01]  /*5e70*/  ULDC.64 UR6, c[0x0][0x228] ;  /* 0x00008a0000067ab9 */ /* 0x000fe20000000a00 */
[----:B------:R-:W-:Y:S01]  /*5e80*/  LOP3.LUT R0, R0, 0x400, RZ, 0xc0, !PT ;  /* 0x0000040000007812 */ /* 0x000fe200078ec0ff */
[----:B------:R-:W-:Y:S01]  /*5e90*/  ULDC UR4, c[0x0][0x244] ;  /* 0x0000910000047ab9 */ /* 0x000fe20000000800 */
[----:B------:R-:W-:-:S02]  /*5ea0*/  LOP3.LUT R6, R6, 0x300, RZ, 0xc0, !PT ;  /* 0x0000030006067812 */ /* 0x000fc400078ec0ff */
[----:B------:R-:W-:Y:S01]  /*5eb0*/  IADD3 R3, R0, UR12, R3 ;  /* 0x0000000c00037c10 */ /* 0x000fe2000fffe003 */
[----:B------:R-:W-:Y:S01]  /*5ec0*/  VIADD R0, R5, 0x4 ;  /* 0x0000000405007836 */ /* 0x000fe20000000000 */
[----:B------:R-:W-:Y:S02]  /*5ed0*/  F2FP.SATFINITE.E4M3.F32.PACK_AB_MERGE_C R56, R57, R56, RZ ;  /* 0x000000383938723e */ /* 0x000fe400048070ff */
[----:B------:R-:W-:Y:S02]  /*5ee0*/  F2FP.SATFINITE.E4M3.F32.PACK_AB_MERGE_C R61, R61, R60, RZ ;  /* 0x0000003c3d3d723e */ /* 0x000fe400048070ff */
[----:B------:R-:W-:Y:S01]  /*5ef0*/  F2FP.SATFINITE.E4M3.F32.PACK_AB_MERGE_C R24, R25, R24, RZ ;  /* 0x000000181918723e */ /* 0x000fe200048070ff */
[----:B------:R-:W-:Y:S01]  /*5f00*/  IMAD.IADD R25, R6, 0x1, R3 ;  /* 0x0000000106197824 */ /* 0x000fe200078e0203 */
[----:B------:R-:W-:Y:S01]  /*5f10*/  F2FP.SATFINITE.E4M3.F32.PACK_AB_MERGE_C R26, R27, R26, RZ ;  /* 0x0000001a1b1a723e */ /* 0x000fe200048070ff */
[----:B------:R-:W-:Y:S01]  /*5f20*/  VIADD R6, R5, 0x2 ;  /* 0x0000000205067836 */ /* 0x000fe20000000000 */
[----:B------:R-:W-:-:S02]  /*5f30*/  F2FP.SATFINITE.E4M3.F32.PACK_AB_MERGE_C R29, R29, R28, RZ ;  /* 0x0000001c1d1d723e */ /* 0x000fc400048070ff */
[----:B------:R-:W-:Y:S02]  /*5f40*/  F2FP.SATFINITE.E4M3.F32.PACK_AB_MERGE_C R31, R31, R30, RZ ;  /* 0x0000001e1f1f723e */ /* 0x000fe400048070ff */
[----:B------:R-:W-:Y:S02]  /*5f50*/  PRMT R57, R58, 0x5410, R63 ;  /* 0x000054103a397816 */ /* 0x000fe4000000003f */
[----:B------:R-:W-:Y:S02]  /*5f60*/  PRMT R56, R56, 0x5410, R61 ;  /* 0x0000541038387816 */ /* 0x000fe4000000003d */
[----:B------:R-:W-:Y:S02]  /*5f70*/  PRMT R58, R24, 0x5410, R29 ;  /* 0x00005410183a7816 */ /* 0x000fe4000000001d */
[----:B------:R-:W-:Y:S02]  /*5f80*/  PRMT R59, R26, 0x5410, R31 ;  /* 0x000054101a3b7816 */ /* 0x000fe4000000001f */
[----:B------:R-:W-:Y:S01]  /*5f90*/  LEA R3, R2, UR12, 0x4 ;  /* 0x0000000c02037c11 */ /* 0x000fe2000f8e20ff */
[----:B------:R-:W-:Y:S01]  /*5fa0*/  VIADD R2, R5, 0x3 ;  /* 0x0000000305027836 */ /* 0x000fe20000000000 */
[----:B------:R-:W-:Y:S01]  /*5fb0*/  F2FP.SATFINITE.E4M3.F32.PACK_AB_MERGE_C R66, R67, R66, RZ ;  /* 0x000000424342723e */ /* 0x000fe200048070ff */
[----:B------:R-:W-:Y:S01]  /*5fc0*/  STSM.16.M88.4 [R25], R56 ;  /* 0x0000003819007844 */ /* 0x000fe20000000200 */
[----:B------:R-:W-:-:S02]  /*5fd0*/  F2FP.SATFINITE.E4M3.F32.PACK_AB_MERGE_C R71, R71, R70, RZ ;  /* 0x000000464747723e */ /* 0x000fc400048070ff */
[----:B------:R-:W-:Y:S01]  /*5fe0*/  F2FP.SATFINITE.E4M3.F32.PACK_AB_MERGE_C R64, R65, R64, RZ ;  /* 0x000000404140723e */ /* 0x000fe200048070ff */
[----:B------:R-:W-:Y:S01]  /*5ff0*/  BAR.SYNC.DEFER_BLOCKING 0x0 ;  /* 0x0000000000007b1d */ /* 0x000fe20000010000 */
[----:B------:R-:W-:Y:S02]  /*6000*/  F2FP.SATFINITE.E4M3.F32.PACK_AB_MERGE_C R69, R69, R68, RZ ;  /* 0x000000444545723e */ /* 0x000fe400048070ff */
[----:B------:R-:W-:Y:S02]  /*6010*/  F2FP.SATFINITE.E4M3.F32.PACK_AB_MERGE_C R32, R33, R32, RZ ;  /* 0x000000202120723e */ /* 0x000fe400048070ff */
[----:B------:R-:W-:Y:S02]  /*6020*/  F2FP.SATFINITE.E4M3.F32.PACK_AB_MERGE_C R34, R35, R34, RZ ;  /* 0x000000222322723e */ /* 0x000fe400048070ff */
[----:B------:R-:W-:Y:S02]  /*6030*/  F2FP.SATFINITE.E4M3.F32.PACK_AB_MERGE_C R37, R37, R36, RZ ;  /* 0x000000242525723e */ /* 0x000fe400048070ff */
[----:B------:R-:W-:-:S02]  /*6040*/  F2FP.SATFINITE.E4M3.F32.PACK_AB_MERGE_C R39, R39, R38, RZ ;  /* 0x000000262727723e */ /* 0x000fc400048070ff */
[----:B------:R-:W-:Y:S02]  /*6050*/  PRMT R65, R66, 0x5410, R71 ;  /* 0x0000541042417816 */ /* 0x000fe40000000047 */
[----:B------:R-:W-:Y:S02]  /*6060*/  PRMT R64, R64, 0x5410, R69 ;  /* 0x0000541040407816 */ /* 0x000fe40000000045 */
[----:B------:R-:W-:Y:S02]  /*6070*/  PRMT R66, R32, 0x5410, R37 ;  /* 0x0000541020427816 */ /* 0x000fe40000000025 */
[----:B------:R-:W-:Y:S02]  /*6080*/  PRMT R67, R34, 0x5410, R39 ;  /* 0x0000541022437816 */ /* 0x000fe40000000027 */
[----:B------:R-:W-:Y:S02]  /*6090*/  F2FP.SATFINITE.E4M3.F32.PACK_AB_MERGE_C R74, R75, R74, RZ ;  /* 0x0000004a4b4a723e */ /* 0x000fe400048070ff */
[----:B------:R-:W-:-:S02]  /*60a0*/  F2FP.SATFINITE.E4M3.F32.PACK_AB_MERGE_C R79, R79, R78, RZ ;  /* 0x0000004e4f4f723e */ /* 0x000fc400048070ff */
[----:B------:R-:W-:Y:S01]  /*60b0*/  F2FP.SATFINITE.E4M3.F32.PACK_AB_MERGE_C R72, R73, R72, RZ ;  /* 0x000000484948723e */ /* 0x000fe200048070ff */
[----:B------:R-:W0:Y:S01]  /*60c0*/  LDS.128 R16, [R3] ;  /* 0x0000000003107984 */ /* 0x000e220000000c00 */
[----:B------:R-:W-:Y:S02]  /*60d0*/  F2FP.SATFINITE.E4M3.F32.PACK_AB_MERGE_C R77, R77, R76, RZ ;  /* 0x0000004c4d4d723e */ /* 0x000fe400048070ff */
[----:B------:R-:W-:Y:S01]  /*60e0*/  F2FP.SATFINITE.E4M3.F32.PACK_AB_MERGE_C R40, R41, R40, RZ ;  /* 0x000000282928723e */ /* 0x000fe200048070ff */
[----:B------:R-:W-:Y:S01]  /*60f0*/  BAR.SYNC.DEFER_BLOCKING 0x0 ;  /* 0x0000000000007b1d */ /* 0x000fe20000010000 */
        /* <DEDUP_REMOVED lines=9> */
[----:B------:R-:W-:Y:S02]  /*6190*/  F2FP.SATFINITE.E4M3.F32.PACK_AB_MERGE_C R80, R81, R80, RZ ;  /* 0x000000505150723e */ /* 0x000fe400048070ff */
[----:B------:R-:W-:Y:S02]  /*61a0*/  F2FP.SATFINITE.E4M3.F32.PACK_AB_MERGE_C R85, R85, R84, RZ ;  /* 0x000000545555723e */ /* 0x000fe400048070ff */
[----:B------:R-:W-:Y:S01]  /*61b0*/  F2FP.SATFINITE.E4M3.F32.PACK_AB_MERGE_C R48, R49, R48, RZ ;  /* 0x000000303130723e */ /* 0x000fe200048070ff */
[----:B------:R-:W-:Y:S01]  /*61c0*/  STSM.16.M88.4 [R25], R64 ;  /* 0x0000004019007844 */ /* 0x000fe20000000200 */
[----:B------:R-:W-:Y:S02]  /*61d0*/  F2FP.SATFINITE.E4M3.F32.PACK_AB_MERGE_C R50, R51, R50, RZ ;  /* 0x000000323332723e */ /* 0x000fe400048070ff */
[----:B------:R-:W-:Y:S01]  /*61e0*/  F2FP.SATFINITE.E4M3.F32.PACK_AB_MERGE_C R53, R53, R52, RZ ;  /* 0x000000343535723e */ /* 0x000fe200048070ff */
[----:B------:R-:W-:Y:S01]  /*61f0*/  BAR.SYNC.DEFER_BLOCKING 0x0 ;  /* 0x0000000000007b1d */ /* 0x000fe20000010000 */
[----:B------:R-:W-:-:S02]  /*6200*/  F2FP.SATFINITE.E4M3.F32.PACK_AB_MERGE_C R55, R55, R54, RZ ;  /* 0x000000363737723e */ /* 0x000fc400048070ff */
[----:B------:R-:W-:Y:S02]  /*6210*/  PRMT R81, R82, 0x5410, R87 ;  /* 0x0000541052517816 */ /* 0x000fe40000000057 */
[----:B------:R-:W-:Y:S02]  /*6220*/  PRMT R80, R80, 0x5410, R85 ;  /* 0x0000541050507816 */ /* 0x000fe40000000055 */
[----:B------:R-:W-:Y:S02]  /*6230*/  PRMT R82, R48, 0x5410, R53 ;  /* 0x0000541030527816 */ /* 0x000fe40000000035 */
[----:B------:R-:W-:Y:S02]  /*6240*/  PRMT R83, R50, 0x5410, R55 ;  /* 0x0000541032537816 */ /* 0x000fe40000000037 */
[----:B------:R-:W-:Y:S01]  /*6250*/  ISETP.GE.AND P0, PT, R4, UR6, PT ;  /* 0x0000000604007c0c */ /* 0x000fe2000bf06270 */
[----:B------:R-:W-:Y:S01]  /*6260*/  ULDC UR6, c[0x0][0x248] ;  /* 0x0000920000067ab9 */ /* 0x000fe20000000800 */
[----:B0-----:R-:W-:-:S02]  /*6270*/  PRMT R27, R16, 0x7770, RZ ;  /* 0x00007770101b7816 */ /* 0x001fc400000000ff */
[----:B------:R-:W-:Y:S01]  /*6280*/  ISETP.LT.AND P4, PT, R0, UR7, !P0 ;  /* 0x0000000700007c0c */ /* 0x000fe2000c781270 */
[----:B------:R-:W-:Y:S01]  /*6290*/  IMAD R0, R4, UR4, RZ ;  /* 0x0000000404007c24 */ /* 0x000fe2000f8e02ff */
[----:B------:R-:W-:Y:S01]  /*62a0*/  ISETP.LT.AND P2, PT, R7, UR7, !P0 ;  /* 0x0000000707007c0c */ /* 0x000fe2000c741270 */
[----:B------:R-:W-:Y:S01]  /*62b0*/  ULDC.64 UR4, c[0x0][0x220] ;  /* 0x0000880000047ab9 */ /* 0x000fe20000000a00 */
[----:B------:R-:W-:Y:S01]  /*62c0*/  ISETP.LT.AND P5, PT, R2, UR7, !P0 ;  /* 0x0000000702007c0c */ /* 0x000fe2000c7a1270 */
[C---:B------:R-:W-:Y:S01]  /*62d0*/  IMAD R7, R5.reuse, UR6, RZ ;  /* 0x0000000605077c24 */ /* 0x040fe2000f8e02ff */
[----:B------:R-:W-:Y:S01]  /*62e0*/  IADD3 R2, P3, R0, UR4, RZ ;  /* 0x0000000400027c10 */ /* 0x000fe2000ff7e0ff */
[----:B------:R-:W-:Y:S01]  /*62f0*/  VIADD R4, R5, 0x5 ;  /* 0x0000000505047836 */ /* 0x000fe20000000000 */
[----:B------:R-:W-:Y:S01]  /*6300*/  ISETP.LT.AND P1, PT, R6, UR7, !P0 ;  /* 0x0000000706007c0c */ /* 0x000fe2000c721270 */
[----:B------:R-:W0:Y:S01]  /*6310*/  LDS.128 R12, [R3] ;  /* 0x00000000030c7984 */ /* 0x000e220000000c00 */
[----:B------:R-:W-:Y:S01]  /*6320*/  LEA.HI.X.SX32 R0, R0, UR5, 0x1, P3 ;  /* 0x0000000500007c11 */ /* 0x000fe200098f0eff */
[C---:B------:R-:W-:Y:S01]  /*6330*/  VIADD R21, R7.reuse, UR6 ;  /* 0x0000000607157c36 */ /* 0x040fe20008000000 */
[----:B------:R-:W-:Y:S01]  /*6340*/  BAR.SYNC.DEFER_BLOCKING 0x0 ;  /* 0x0000000000007b1d */ /* 0x000fe20000010000 */
[----:B------:R-:W-:-:S02]  /*6350*/  IADD3 R6, P6, R7, R2, RZ ;  /* 0x0000000207067210 */ /* 0x000fc40007fde0ff */
[----:B------:R-:W-:Y:S01]  /*6360*/  VIADD R23, R21, UR6 ;  /* 0x0000000615177c36 */ /* 0x000fe20008000000 */
[----:B------:R-:W-:Y:S02]  /*6370*/  ISETP.LT.AND P3, PT, R5, UR7, !P0 ;  /* 0x0000000705007c0c */ /* 0x000fe4000c761270 */
[----:B------:R-:W-:Y:S02]  /*6380*/  LEA.HI.X.SX32 R7, R7, R0, 0x1, P6 ;  /* 0x0000000007077211 */ /* 0x000fe400030f0eff */
[C---:B------:R-:W-:Y:S02]  /*6390*/  IADD3 R20, P6, R21.reuse, R2, RZ ;  /* 0x0000000215147210 */ /* 0x040fe40007fde0ff */
[----:B------:R-:W-:Y:S02]  /*63a0*/  PRMT R29, R16, 0x7771, RZ ;  /* 0x00007771101d7816 */ /* 0x000fe400000000ff */
[----:B------:R-:W-:Y:S02]  /*63b0*/  LEA.HI.X.SX32 R21, R21, R0, 0x1, P6 ;  /* 0x0000000015157211 */ /* 0x000fe400030f0eff */
[----:B------:R-:W-:-:S02]  /*63c0*/  IADD3 R22, P6, R23, R2, RZ ;  /* 0x0000000217167210 */ /* 0x000fc40007fde0ff */
[C---:B------:R-:W-:Y:S02]  /*63d0*/  PRMT R33, R17.reuse, 0x7770, RZ ;  /* 0x0000777011217816 */ /* 0x040fe400000000ff */
[----:B------:R-:W-:Y:S02]  /*63e0*/  PRMT R31, R17, 0x7771, RZ ;  /* 0x00007771111f7816 */ /* 0x000fe400000000ff */
[----:B------:R-:W-:Y:S01]  /*63f0*/  PRMT R35, R18, 0x7771, RZ ;  /* 0x0000777112237816 */ /* 0x000fe200000000ff */
[----:B------:R-:W-:Y:S01]  /*6400*/  STSM.16.M88.4 [R25], R72 ;  /* 0x0000004819007844 */ /* 0x000fe20000000200 */
[----:B------:R-:W-:Y:S06]  /*6410*/  BAR.SYNC.DEFER_BLOCKING 0x0 ;  /* 0x0000000000007b1d */ /* 0x000fec0000010000 */
[----:B------:R-:W1:Y:S02]  /*6420*/  LDS.128 R8, [R3] ;  /* 0x0000000003087984 */ /* 0x000e640000000c00 */
[----:B------:R-:W-:Y:S06]  /*6430*/  BAR.SYNC.DEFER_BLOCKING 0x0 ;  /* 0x0000000000007b1d */ /* 0x000fec0000010000 */
[----:B------:R2:W-:Y:S02]  /*6440*/  STSM.16.M88.4 [R25], R80 ;  /* 0x0000005019007844 */ /* 0x0005e40000000200 */
[----:B------:R-:W-:Y:S01]  /*6450*/  BAR.SYNC.DEFER_BLOCKING 0x0 ;  /* 0x0000000000007b1d */ /* 0x000fe20000010000 */
[C---:B--2---:R-:W-:Y:S01]  /*6460*/  VIADD R25, R23.reuse, UR6 ;  /* 0x0000000617197c36 */ /* 0x044fe20008000000 */
[----:B------:R-:W-:-:S04]  /*6470*/  LEA.HI.X.SX32 R23, R23, R0, 0x1, P6 ;  /* 0x0000000017177211 */ /* 0x000fc800030f0eff */
[----:B------:R2:W-:Y:S01]  /*6480*/  @P3 STG.E.U8 desc[UR14][R6.64], R27 ;  /* 0x0000001b06003986 */ /* 0x0005e2000c10110e */
[----:B------:R-:W-:Y:S01]  /*6490*/  ISETP.LT.AND P3, PT, R4, UR7, !P0 ;  /* 0x0000000704007c0c */ /* 0x000fe2000c761270 */
[C---:B------:R-:W-:Y:S02]  /*64a0*/  VIADD R4, R5.reuse, 0x6 ;  /* 0x0000000605047836 */ /* 0x040fe40000000000 */
[----:B------:R3:W-:Y:S03]  /*64b0*/  @P2 STG.E.U8 desc[UR14][R20.64], R29 ;  /* 0x0000001d14002986 */ /* 0x0007e6000c10110e */
[----:B------:R-:W-:Y:S01]  /*64c0*/  ISETP.LT.AND P2, PT, R4, UR7, !P0 ;  /* 0x0000000704007c0c */ /* 0x000fe2000c741270 */
[----:B------:R4:W-:Y:S01]  /*64d0*/  @P1 STG.E.U8 desc[UR14][R22.64], R33 ;  /* 0x0000002116001986 */ /* 0x0009e2000c10110e */
[----:B------:R-:W-:Y:S01]  /*64e0*/  VIADD R4, R5, 0x7 ;  /* 0x0000000705047836 */ /* 0x000fe20000000000 */
[C---:B--2---:R-:W-:Y:S01]  /*64f0*/  IADD3 R6, P6, R25.reuse, R2, RZ ;  /* 0x0000000219067210 */ /* 0x044fe20007fde0ff */
[----:B------:R-:W-:-:S03]  /*6500*/  VIADD R27, R25, UR6 ;  /* 0x00000006191b7c36 */ /* 0x000fc60008000000 */
[----:B------:R-:W-:Y:S01]  /*6510*/  ISETP.LT.AND P1, PT, R4, UR7, !P0 ;  /* 0x0000000704007c0c */ /* 0x000fe2000c721270 */
[----:B------:R-:W-:Y:S01]  /*6520*/  VIADD R4, R5, 0x8 ;  /* 0x0000000805047836 */ /* 0x000fe20000000000 */
[----:B------:R-:W-:Y:S01]  /*6530*/  LEA.HI.X.SX32 R7, R25, R0, 0x1, P6 ;  /* 0x0000000019077211 */ /* 0x000fe200030f0eff */
[C---:B---3--:R-:W-:Y:S01]  /*6540*/  VIADD R29, R27.reuse, UR6 ;  /* 0x000000061b1d7c36 */ /* 0x048fe20008000000 */
[----:B------:R-:W-:Y:S02]  /*6550*/  IADD3 R20, P6, R27, R2, RZ ;  /* 0x000000021b147210 */ /* 0x000fe40007fde0ff */
[----:B----4-:R-:W-:Y:S01]  /*6560*/  PRMT R33, R19, 0x7771, RZ ;  /* 0x0000777113217816 */ /* 0x010fe200000000ff */
[----:B------:R2:W-:Y:S01]  /*6570*/  @P5 STG.E.U8 desc[UR14][R6.64], R31 ;  /* 0x0000001f06005986 */ /* 0x0005e2000c10110e */
[----:B------:R-:W-:Y:S02]  /*6580*/  LEA.HI.X.SX32 R21, R27, R0, 0x1, P6 ;  /* 0x000000001b157211 */ /* 0x000fe400030f0eff */
[----:B------:R-:W-:-:S02]  /*6590*/  IADD3 R24, P6, R29, R2, RZ ;  /* 0x000000021d187210 */ /* 0x000fc40007fde0ff */
[----:B------:R-:W-:Y:S02]  /*65a0*/  PRMT R27, R18, 0x7770, RZ ;  /* 0x00007770121b7816 */ /* 0x000fe400000000ff */
[C---:B------:R-:W-:Y:S01]  /*65b0*/  LEA.HI.X.SX32 R25, R29.reuse, R0, 0x1, P6 ;  /* 0x000000001d197211 */ /* 0x040fe200030f0eff */
[----:B------:R-:W-:Y:S01]  /*65c0*/  VIADD R29, R29, UR6 ;  /* 0x000000061d1d7c36 */ /* 0x000fe20008000000 */
[----:B------:R-:W-:Y:S01]  /*65d0*/  ISETP.LT.AND P5, PT, R4, UR7, !P0 ;  /* 0x0000000704007c0c */ /* 0x000fe2000c7a1270 */
[----:B------:R3:W-:Y:S01]  /*65e0*/  @P4 STG.E.U8 desc[UR14][R20.64], R27 ;  /* 0x0000001b14004986 */ /* 0x0007e2000c10110e */
[----:B------:R-:W-:Y:S01]  /*65f0*/  VIADD R4, R5, 0x9 ;  /* 0x0000000905047836 */ /* 0x000fe20000000000 */
[----:B--2---:R-:W-:Y:S01]  /*6600*/  PRMT R31, R19, 0x7770, RZ ;  /* 0x00007770131f7816 */ /* 0x004fe200000000ff */
[C---:B------:R-:W-:Y:S01]  /*6610*/  VIADD R23, R29.reuse, UR6 ;  /* 0x000000061d177c36 */ /* 0x040fe20008000000 */
[----:B------:R-:W-:Y:S01]  /*6620*/  IADD3 R6, P6, R29, R2, RZ ;  /* 0x000000021d067210 */ /* 0x000fe20007fde0ff */
[----:B------:R2:W-:Y:S01]  /*6630*/  @P3 STG.E.U8 desc[UR14][R24.64], R35 ;  /* 0x0000002318003986 */ /* 0x0005e2000c10110e */
[----:B------:R-:W-:Y:S01]  /*6640*/  ISETP.LT.AND P4, PT, R4, UR7, !P0 ;  /* 0x0000000704007c0c */ /* 0x000fe2000c781270 */
[----:B------:R-:W-:Y:S01]  /*6650*/  VIADD R4, R5, 0xa ;  /* 0x0000000a05047836 */ /* 0x000fe20000000000 */
[----:B------:R-:W-:-:S02]  /*6660*/  LEA.HI.X.SX32 R7, R29, R0, 0x1, P6 ;  /* 0x000000001d077211 */ /* 0x000fc400030f0eff */
[C---:B---3--:R-:W-:Y:S01]  /*6670*/  IADD3 R20, P6, R23.reuse, R2, RZ ;  /* 0x0000000217147210 */ /* 0x048fe20007fde0ff */
[----:B------:R-:W-:Y:S02]  /*6680*/  VIADD R27, R23, UR6 ;  /* 0x00000006171b7c36 */ /* 0x000fe40008000000 */
[----:B------:R3:W-:Y:S01]  /*6690*/  @P2 STG.E.U8 desc[UR14][R6.64], R31 ;  /* 0x0000001f06002986 */ /* 0x0007e2000c10110e */
[----:B------:R-:W-:Y:S01]  /*66a0*/  ISETP.LT.AND P3, PT, R4, UR7, !P0 ;  /* 0x0000000704007c0c */ /* 0x000fe2000c761270 */
[----:B------:R-:W-:Y:S01]  /*66b0*/  VIADD R4, R5, 0xb ;  /* 0x0000000b05047836 */ /* 0x000fe20000000000 */
[----:B------:R-:W-:Y:S01]  /*66c0*/  LEA.HI.X.SX32 R21, R23, R0, 0x1, P6 ;  /* 0x0000000017157211 */ /* 0x000fe200030f0eff */
[C---:B------:R-:W-:Y:S01]  /*66d0*/  VIADD R29, R27.reuse, UR6 ;  /* 0x000000061b1d7c36 */ /* 0x040fe20008000000 */
[C---:B------:R-:W-:Y:S02]  /*66e0*/  IADD3 R22, P6, R27.reuse, R2, RZ ;  /* 0x000000021b167210 */ /* 0x040fe40007fde0ff */
[----:B------:R-:W-:Y:S01]  /*66f0*/  ISETP.LT.AND P2, PT, R4, UR7, !P0 ;  /* 0x0000000704007c0c */ /* 0x000fe2000c741270 */
[----:B------:R4:W-:Y:S01]  /*6700*/  @P1 STG.E.U8 desc[UR14][R20.64], R33 ;  /* 0x0000002114001986 */ /* 0x0009e2000c10110e */
[----:B------:R-:W-:Y:S01]  /*6710*/  LEA.HI.X.SX32 R23, R27, R0, 0x1, P6 ;  /* 0x000000001b177211 */ /* 0x000fe200030f0eff */
[----:B------:R-:W-:Y:S01]  /*6720*/  VIADD R4, R5, 0xc ;  /* 0x0000000c05047836 */ /* 0x000fe20000000000 */
[----:B--2---:R-:W-:-:S02]  /*6730*/  IADD3 R24, P6, R29, R2, RZ ;  /* 0x000000021d187210 */ /* 0x004fc40007fde0ff */
[C---:B------:R-:W-:Y:S02]  /*6740*/  PRMT R27, R16.reuse, 0x7772, RZ ;  /* 0x00007772101b7816 */ /* 0x040fe400000000ff */
[C---:B------:R-:W-:Y:S01]  /*6750*/  LEA.HI.X.SX32 R25, R29.reuse, R0, 0x1, P6 ;  /* 0x000000001d197211 */ /* 0x040fe200030f0eff */
[----:B------:R-:W-:Y:S01]  /*6760*/  VIADD R29, R29, UR6 ;  /* 0x000000061d1d7c36 */ /* 0x000fe20008000000 */
[----:B---3--:R-:W-:Y:S01]  /*6770*/  PRMT R31, R16, 0x7773, RZ ;  /* 0x00007773101f7816 */ /* 0x008fe200000000ff */
[----:B------:R2:W-:Y:S01]  /*6780*/  @P5 STG.E.U8 desc[UR14][R22.64], R27 ;  /* 0x0000001b16005986 */ /* 0x0005e2000c10110e */
[----:B------:R-:W-:Y:S01]  /*6790*/  ISETP.LT.AND P1, PT, R4, UR7, !P0 ;  /* 0x0000000704007c0c */ /* 0x000fe2000c721270 */
[C---:B----4-:R-:W-:Y:S01]  /*67a0*/  VIADD R21, R29.reuse, UR6 ;  /* 0x000000061d157c36 */ /* 0x050fe20008000000 */
[----:B------:R-:W-:Y:S01]  /*67b0*/  IADD3 R6, P6, R29, R2, RZ ;  /* 0x000000021d067210 */ /* 0x000fe20007fde0ff */
[----:B------:R3:W-:Y:S01]  /*67c0*/  @P4 STG.E.U8 desc[UR14][R24.64], R31 ;  /* 0x0000001f18004986 */ /* 0x0007e2000c10110e */
[----:B------:R-:W-:-:S02]  /*67d0*/  VIADD R4, R5, 0xd ;  /* 0x0000000d05047836 */ /* 0x000fc40000000000 */
[----:B------:R-:W-:Y:S02]  /*67e0*/  LEA.HI.X.SX32 R7, R29, R0, 0x1, P6 ;  /* 0x000000001d077211 */ /* 0x000fe400030f0eff */
[----:B------:R-:W-:Y:S02]  /*67f0*/  IADD3 R16, P6, R21, R2, RZ ;  /* 0x0000000215107210 */ /* 0x000fe40007fde0ff */
[----:B------:R-:W-:Y:S01]  /*6800*/  PRMT R29, R17, 0x7772, RZ ;  /* 0x00007772111d7816 */ /* 0x000fe200000000ff */
[----:B--2---:R-:W-:Y:S01]  /*6810*/  VIADD R23, R21, UR6 ;  /* 0x0000000615177c36 */ /* 0x004fe20008000000 */
[----:B------:R-:W-:Y:S02]  /*6820*/  PRMT R27, R17, 0x7773, RZ ;  /* 0x00007773111b7816 */ /* 0x000fe400000000ff */
[----:B------:R-:W-:Y:S01]  /*6830*/  LEA.HI.X.SX32 R17, R21, R0, 0x1, P6 ;  /* 0x0000000015117211 */ /* 0x000fe200030f0eff */
[C---:B---3--:R-:W-:Y:S01]  /*6840*/  VIADD R25, R23.reuse, UR6 ;  /* 0x0000000617197c36 */ /* 0x048fe20008000000 */
[----:B------:R-:W-:Y:S01]  /*6850*/  IADD3 R20, P6, R23, R2, RZ ;  /* 0x0000000217147210 */ /* 0x000fe20007fde0ff */
[----:B------:R2:W-:Y:S01]  /*6860*/  @P3 STG.E.U8 desc[UR14][R6.64], R29 ;  /* 0x0000001d06003986 */ /* 0x0005e2000c10110e */
[----:B------:R-:W-:Y:S01]  /*6870*/  ISETP.LT.AND P5, PT, R4, UR7, !P0 ;  /* 0x0000000704007c0c */ /* 0x000fe2000c7a1270 */
[----:B------:R-:W-:Y:S01]  /*6880*/  VIADD R4, R5, 0xe ;  /* 0x0000000e05047836 */ /* 0x000fe20000000000 */
[----:B------:R-:W-:Y:S01]  /*6890*/  LEA.HI.X.SX32 R21, R23, R0, 0x1, P6 ;  /* 0x0000000017157211 */ /* 0x000fe200030f0eff */
[----:B------:R3:W-:Y:S01]  /*68a0*/  @P2 STG.E.U8 desc[UR14][R16.64], R27 ;  /* 0x0000001b10002986 */ /* 0x0007e2000c10110e */
[----:B------:R-:W-:-:S02]  /*68b0*/  IADD3 R22, P6, R25, R2, RZ ;  /* 0x0000000219167210 */ /* 0x000fc40007fde0ff */
[----:B------:R-:W-:Y:S02]  /*68c0*/  PRMT R31, R18, 0x7772, RZ ;  /* 0x00007772121f7816 */ /* 0x000fe400000000ff */
[C---:B------:R-:W-:Y:S01]  /*68d0*/  LEA.HI.X.SX32 R23, R25.reuse, R0, 0x1, P6 ;  /* 0x0000000019177211 */ /* 0x040fe200030f0eff */
[----:B------:R-:W-:Y:S01]  /*68e0*/  VIADD R25, R25, UR6 ;  /* 0x0000000619197c36 */ /* 0x000fe20008000000 */
[----:B------:R-:W-:Y:S01]  /*68f0*/  ISETP.LT.AND P4, PT, R4, UR7, !P0 ;  /* 0x0000000704007c0c */ /* 0x000fe2000c781270 */
[----:B------:R-:W-:Y:S01]  /*6900*/  VIADD R4, R5, 0xf ;  /* 0x0000000f05047836 */ /* 0x000fe20000000000 */
[----:B--2---:R-:W-:Y:S01]  /*6910*/  PRMT R29, R18, 0x7773, RZ ;  /* 0x00007773121d7816 */ /* 0x004fe200000000ff */
[----:B------:R-:W-:Y:S01]  /*6920*/  @P1 STG.E.U8 desc[UR14][R20.64], R31 ;  /* 0x0000001f14001986 */ /* 0x000fe2000c10110e */
[C---:B------:R-:W-:Y:S01]  /*6930*/  IADD3 R6, P6, R25.reuse, R2, RZ ;  /* 0x0000000219067210 */ /* 0x040fe20007fde0ff */
[----:B---3--:R-:W-:Y:S01]  /*6940*/  VIADD R17, R25, UR6 ;  /* 0x0000000619117c36 */ /* 0x008fe20008000000 */
[----:B------:R-:W-:Y:S01]  /*6950*/  PRMT R27, R19, 0x7773, RZ ;  /* 0x00007773131b7816 */ /* 0x000fe200000000ff */
[----:B------:R2:W-:Y:S01]  /*6960*/  @P5 STG.E.U8 desc[UR14][R22.64], R29 ;  /* 0x0000001d16005986 */ /* 0x0005e2000c10110e */
[----:B------:R-:W-:-:S02]  /*6970*/  LEA.HI.X.SX32 R7, R25, R0, 0x1, P6 ;  /* 0x0000000019077211 */ /* 0x000fc400030f0eff */
[----:B------:R-:W-:Y:S01]  /*6980*/  PRMT R25, R19, 0x7772, RZ ;  /* 0x0000777213197816 */ /* 0x000fe200000000ff */
[C---:B------:R-:W-:Y:S01]  /*6990*/  VIADD R19, R17.reuse, UR6 ;  /* 0x0000000611137c36 */ /* 0x040fe20008000000 */
[----:B------:R-:W-:Y:S02]  /*69a0*/  IADD3 R16, P6, R17, R2, RZ ;  /* 0x0000000211107210 */ /* 0x000fe40007fde0ff */
[----:B------:R-:W-:Y:S01]  /*69b0*/  ISETP.LT.AND P3, PT, R4, UR7, !P0 ;  /* 0x0000000704007c0c */ /* 0x000fe2000c761270 */
[----:B------:R-:W-:Y:S01]  /*69c0*/  VIADD R4, R5, 0x10 ;  /* 0x0000001005047836 */ /* 0x000fe20000000000 */
[----:B------:R-:W-:Y:S01]  /*69d0*/  LEA.HI.X.SX32 R17, R17, R0, 0x1, P6 ;  /* 0x0000000011117211 */ /* 0x000fe200030f0eff */
[----:B------:R3:W-:Y:S01]  /*69e0*/  @P4 STG.E.U8 desc[UR14][R6.64], R25 ;  /* 0x0000001906004986 */ /* 0x0007e2000c10110e */
[C---:B------:R-:W-:Y:S01]  /*69f0*/  IADD3 R18, P6, R19.reuse, R2, RZ ;  /* 0x0000000213127210 */ /* 0x040fe20007fde0ff */
[----:B--2---:R-:W-:Y:S01]  /*6a00*/  VIADD R23, R19, UR6 ;  /* 0x0000000613177c36 */ /* 0x004fe20008000000 */
[----:B------:R-:W-:Y:S01]  /*6a10*/  ISETP.LT.AND P2, PT, R4, UR7, !P0 ;  /* 0x0000000704007c0c */ /* 0x000fe2000c741270 */
[----:B------:R-:W-:Y:S01]  /*6a20*/  VIADD R4, R5, 0x11 ;  /* 0x0000001105047836 */ /* 0x000fe20000000000 */
[----:B------:R-:W-:-:S02]  /*6a30*/  LEA.HI.X.SX32 R19, R19, R0, 0x1, P6 ;  /* 0x0000000013137211 */ /* 0x000fc400030f0eff */
[----:B------:R-:W-:Y:S02]  /*6a40*/  IADD3 R20, P6, R23, R2, RZ ;  /* 0x0000000217147210 */ /* 0x000fe40007fde0ff */
[----:B------:R-:W-:Y:S01]  /*6a50*/  ISETP.LT.AND P1, PT, R4, UR7, !P0 ;  /* 0x0000000704007c0c */ /* 0x000fe2000c721270 */
[----:B------:R-:W-:Y:S01]  /*6a60*/  VIADD R4, R5, 0x12 ;  /* 0x0000001205047836 */ /* 0x000fe20000000000 */
[C---:B------:R-:W-:Y:S01]  /*6a70*/  LEA.HI.X.SX32 R21, R23.reuse, R0, 0x1, P6 ;  /* 0x0000000017157211 */ /* 0x040fe200030f0eff */
[----:B------:R-:W-:Y:S01]  /*6a80*/  VIADD R23, R23, UR6 ;  /* 0x0000000617177c36 */ /* 0x000fe20008000000 */
[----:B------:R2:W-:Y:S01]  /*6a90*/  @P3 STG.E.U8 desc[UR14][R16.64], R27 ;  /* 0x0000001b10003986 */ /* 0x0005e2000c10110e */
[----:B0-----:R-:W-:Y:S02]  /*6aa0*/  PRMT R29, R12, 0x7770, RZ ;  /* 0x000077700c1d7816 */ /* 0x001fe400000000ff */
[----:B------:R-:W-:Y:S01]  /*6ab0*/  ISETP.LT.AND P5, PT, R4, UR7, !P0 ;  /* 0x0000000704007c0c */ /* 0x000fe2000c7a1270 */
[----:B------:R-:W-:Y:S01]  /*6ac0*/  VIADD R4, R5, 0x13 ;  /* 0x0000001305047836 */ /* 0x000fe20000000000 */
[----:B---3--:R-:W-:Y:S01]  /*6ad0*/  IADD3 R6, P6, R23, R2, RZ ;  /* 0x0000000217067210 */ /* 0x008fe20007fde0ff */
[----:B------:R0:W-:Y:S01]  /*6ae0*/  @P2 STG.E.U8 desc[UR14][R18.64], R29 ;  /* 0x0000001d12002986 */ /* 0x0001e2000c10110e */
[----:B------:R-:W-:-:S02]  /*6af0*/  PRMT R31, R12, 0x7771, RZ ;  /* 0x000077710c1f7816 */ /* 0x000fc400000000ff */
[C---:B------:R-:W-:Y:S02]  /*6b00*/  LEA.HI.X.SX32 R7, R23.reuse, R0, 0x1, P6 ;  /* 0x0000000017077211 */ /* 0x040fe400030f0eff */
[----:B------:R-:W-:Y:S01]  /*6b10*/  ISETP.LT.AND P4, PT, R4, UR7, !P0 ;  /* 0x0000000704007c0c */ /* 0x000fe2000c781270 */
[----:B--2---:R-:W-:Y:S01]  /*6b20*/  VIADD R17, R23, UR6 ;  /* 0x0000000617117c36 */ /* 0x004fe20008000000 */
[----:B------:R2:W-:Y:S01]  /*6b30*/  @P1 STG.E.U8 desc[UR14][R20.64], R31 ;  /* 0x0000001f14001986 */ /* 0x0005e2000c10110e */
[----:B------:R-:W-:Y:S01]  /*6b40*/  VIADD R4, R5, 0x14 ;  /* 0x0000001405047836 */ /* 0x000fe20000000000 */
[----:B------:R-:W-:Y:S02]  /*6b50*/  PRMT R25, R13, 0x7770, RZ ;  /* 0x000077700d197816 */ /* 0x000fe400000000ff */
[C---:B------:R-:W-:Y:S01]  /*6b60*/  IADD3 R16, P6, R17.reuse, R2, RZ ;  /* 0x0000000211107210 */ /* 0x040fe20007fde0ff */
[----:B0-----:R-:W-:Y:S01]  /*6b70*/  VIADD R19, R17, UR6 ;  /* 0x0000000611137c36 */ /* 0x001fe20008000000 */
[----:B------:R-:W-:Y:S01]  /*6b80*/  ISETP.LT.AND P3, PT, R4, UR7, !P0 ;  /* 0x0000000704007c0c */ /* 0x000fe2000c761270 */
[----:B------:R-:W-:Y:S01]  /*6b90*/  VIADD R4, R5, 0x15 ;  /* 0x0000001505047836 */ /* 0x000fe20000000000 */
[----:B------:R-:W-:Y:S01]  /*6ba0*/  LEA.HI.X.SX32 R17, R17, R0, 0x1, P6 ;  /* 0x0000000011117211 */ /* 0x000fe200030f0eff */
[C---:B------:R-:W-:Y:S01]  /*6bb0*/  VIADD R23, R19.reuse, UR6 ;  /* 0x0000000613177c36 */ /* 0x040fe20008000000 */
[----:B------:R-:W-:Y:S01]  /*6bc0*/  IADD3 R18, P6, R19, R2, RZ ;  /* 0x0000000213127210 */ /* 0x000fe20007fde0ff */
[----:B------:R0:W-:Y:S01]  /*6bd0*/  @P5 STG.E.U8 desc[UR14][R6.64], R25 ;  /* 0x0000001906005986 */ /* 0x0001e2000c10110e */
[----:B------:R-:W-:-:S02]  /*6be0*/  PRMT R29, R13, 0x7771, RZ ;  /* 0x000077710d1d7816 */ /* 0x000fc400000000ff */
[----:B------:R-:W-:Y:S02]  /*6bf0*/  LEA.HI.X.SX32 R19, R19, R0, 0x1, P6 ;  /* 0x0000000013137211 */ /* 0x000fe400030f0eff */
[----:B--2---:R-:W-:Y:S01]  /*6c00*/  IADD3 R20, P6, R23, R2, RZ ;  /* 0x0000000217147210 */ /* 0x004fe20007fde0ff */
[----:B------:R2:W-:Y:S01]  /*6c10*/  @P4 STG.E.U8 desc[UR14][R16.64], R29 ;  /* 0x0000001d10004986 */ /* 0x0005e2000c10110e */
[----:B------:R-:W-:Y:S01]  /*6c20*/  ISETP.LT.AND P2, PT, R4, UR7, !P0 ;  /* 0x0000000704007c0c */ /* 0x000fe2000c741270 */
[----:B------:R-:W-:Y:S01]  /*6c30*/  VIADD R4, R5, 0x16 ;  /* 0x0000001605047836 */ /* 0x000fe20000000000 */
[C---:B------:R-:W-:Y:S01]  /*6c40*/  LEA.HI.X.SX32 R21, R23.reuse, R0, 0x1, P6 ;  /* 0x0000000017157211 */ /* 0x040fe200030f0eff */
[----:B------:R-:W-:Y:S01]  /*6c50*/  VIADD R23, R23, UR6 ;  /* 0x0000000617177c36 */ /* 0x000fe20008000000 */
[----:B------:R-:W-:Y:S02]  /*6c60*/  PRMT R27, R14, 0x7770, RZ ;  /* 0x000077700e1b7816 */ /* 0x000fe400000000ff */
[----:B------:R-:W-:Y:S01]  /*6c70*/  ISETP.LT.AND P1, PT, R4, UR7, !P0 ;  /* 0x0000000704007c0c */ /* 0x000fe2000c721270 */
[----:B------:R-:W-:Y:S01]  /*6c80*/  VIADD R4, R5, 0x17 ;  /* 0x0000001705047836 */ /* 0x000fe20000000000 */
[C---:B0-----:R-:W-:Y:S01]  /*6c90*/  IADD3 R6, P6, R23.reuse, R2, RZ ;  /* 0x0000000217067210 */ /* 0x041fe20007fde0ff */
[----:B------:R0:W-:Y:S01]  /*6ca0*/  @P3 STG.E.U8 desc[UR14][R18.64], R27 ;  /* 0x0000001b12003986 */ /* 0x0001e2000c10110e */
[----:B------:R-:W-:Y:S01]  /*6cb0*/  PRMT R25, R14, 0x7771, RZ ;  /* 0x000077710e197816 */ /* 0x000fe200000000ff */
[C---:B--2---:R-:W-:Y:S01]  /*6cc0*/  VIADD R17, R23.reuse, UR6 ;  /* 0x0000000617117c36 */ /* 0x044fe20008000000 */
[----:B------:R-:W-:-:S02]  /*6cd0*/  LEA.HI.X.SX32 R7, R23, R0, 0x1, P6 ;  /* 0x0000000017077211 */ /* 0x000fc400030f0eff */
[----:B------:R-:W-:Y:S01]  /*6ce0*/  ISETP.LT.AND P5, PT, R4, UR7, !P0 ;  /* 0x0000000704007c0c */ /* 0x000fe2000c7a1270 */
[----:B------:R-:W-:Y:S01]  /*6cf0*/  VIADD R4, R5, 0x18 ;  /* 0x0000001805047836 */ /* 0x000fe20000000000 */
[----:B------:R-:W-:Y:S01]  /*6d00*/  IADD3 R16, P6, R17, R2, RZ ;  /* 0x0000000211107210 */ /* 0x000fe20007fde0ff */
[----:B------:R2:W-:Y:S01]  /*6d10*/  @P2 STG.E.U8 desc[UR14][R20.64], R25 ;  /* 0x0000001914002986 */ /* 0x0005e2000c10110e */
[----:B------:R-:W-:Y:S02]  /*6d20*/  PRMT R29, R15, 0x7771, RZ ;  /* 0x000077710f1d7816 */ /* 0x000fe400000000ff */
[----:B------:R-:W-:Y:S01]  /*6d30*/  ISETP.LT.AND P4, PT, R4, UR7, !P0 ;  /* 0x0000000704007c0c */ /* 0x000fe2000c781270 */
[C---:B0-----:R-:W-:Y:S01]  /*6d40*/  VIADD R19, R17.reuse, UR6 ;  /* 0x0000000611137c36 */ /* 0x041fe20008000000 */
[----:B------:R-:W-:Y:S01]  /*6d50*/  LEA.HI.X.SX32 R17, R17, R0, 0x1, P6 ;  /* 0x0000000011117211 */ /* 0x000fe200030f0eff */
[----:B------:R-:W-:Y:S01]  /*6d60*/  VIADD R4, R5, 0x19 ;  /* 0x0000001905047836 */ /* 0x000fe20000000000 */
[----:B------:R-:W-:Y:S01]  /*6d70*/  PRMT R27, R15, 0x7770, RZ ;  /* 0x000077700f1b7816 */ /* 0x000fe200000000ff */
[C---:B------:R-:W-:Y:S01]  /*6d80*/  VIADD R23, R19.reuse, UR6 ;  /* 0x0000000613177c36 */ /* 0x040fe20008000000 */
[----:B------:R-:W-:-:S02]  /*6d90*/  IADD3 R18, P6, R19, R2, RZ ;  /* 0x0000000213127210 */ /* 0x000fc40007fde0ff */
[----:B------:R-:W-:Y:S01]  /*6da0*/  ISETP.LT.AND P3, PT, R4, UR7, !P0 ;  /* 0x0000000704007c0c */ /* 0x000fe2000c761270 */
[----:B------:R0:W-:Y:S01]  /*6db0*/  @P1 STG.E.U8 desc[UR14][R6.64], R27 ;  /* 0x0000001b06001986 */ /* 0x0001e2000c10110e */
[----:B------:R-:W-:Y:S01]  /*6dc0*/  LEA.HI.X.SX32 R19, R19, R0, 0x1, P6 ;  /* 0x0000000013137211 */ /* 0x000fe200030f0eff */
[----:B------:R-:W-:Y:S01]  /*6dd0*/  VIADD R4, R5, 0x1a ;  /* 0x0000001a05047836 */ /* 0x000fe20000000000 */
[C---:B--2---:R-:W-:Y:S01]  /*6de0*/  IADD3 R20, P6, R23.reuse, R2, RZ ;  /* 0x0000000217147210 */ /* 0x044fe20007fde0ff */
[----:B------:R2:W-:Y:S01]  /*6df0*/  @P5 STG.E.U8 desc[UR14][R16.64], R29 ;  /* 0x0000001d10005986 */ /* 0x0005e2000c10110e */
[----:B------:R-:W-:Y:S02]  /*6e00*/  PRMT R25, R12, 0x7772, RZ ;  /* 0x000077720c197816 */ /* 0x000fe400000000ff */
[C---:B------:R-:W-:Y:S01]  /*6e10*/  LEA.HI.X.SX32 R21, R23.reuse, R0, 0x1, P6 ;  /* 0x0000000017157211 */ /* 0x040fe200030f0eff */
[----:B------:R-:W-:Y:S01]  /*6e20*/  VIADD R23, R23, UR6 ;  /* 0x0000000617177c36 */ /* 0x000fe20008000000 */
[----:B------:R-:W-:Y:S01]  /*6e30*/  ISETP.LT.AND P2, PT, R4, UR7, !P0 ;  /* 0x0000000704007c0c */ /* 0x000fe2000c741270 */
[----:B------:R3:W-:Y:S01]  /*6e40*/  @P4 STG.E.U8 desc[UR14][R18.64], R25 ;  /* 0x0000001912004986 */ /* 0x0007e2000c10110e */
[----:B------:R-:W-:Y:S01]  /*6e50*/  VIADD R4, R5, 0x1b ;  /* 0x0000001b05047836 */ /* 0x000fe20000000000 */
[----:B0-----:R-:W-:-:S02]  /*6e60*/  PRMT R27, R12, 0x7773, RZ ;  /* 0x000077730c1b7816 */ /* 0x001fc400000000ff */
[C---:B------:R-:W-:Y:S01]  /*6e70*/  IADD3 R6, P6, R23.reuse, R2, RZ ;  /* 0x0000000217067210 */ /* 0x040fe20007fde0ff */
[C---:B--2---:R-:W-:Y:S02]  /*6e80*/  VIADD R17, R23.reuse, UR6 ;  /* 0x0000000617117c36 */ /* 0x044fe40008000000 */
[----:B------:R0:W-:Y:S01]  /*6e90*/  @P3 STG.E.U8 desc[UR14][R20.64], R27 ;  /* 0x0000001b14003986 */ /* 0x0001e2000c10110e */
[----:B------:R-:W-:Y:S02]  /*6ea0*/  LEA.HI.X.SX32 R7, R23, R0, 0x1, P6 ;  /* 0x0000000017077211 */ /* 0x000fe400030f0eff */
[----:B------:R-:W-:Y:S02]  /*6eb0*/  PRMT R23, R13, 0x7773, RZ ;  /* 0x000077730d177816 */ /* 0x000fe400000000ff */
[C---:B------:R-:W-:Y:S01]  /*6ec0*/  IADD3 R12, P6, R17.reuse, R2, RZ ;  /* 0x00000002110c7210 */ /* 0x040fe20007fde0ff */
[----:B---3--:R-:W-:Y:S01]  /*6ed0*/  VIADD R19, R17, UR6 ;  /* 0x0000000611137c36 */ /* 0x008fe20008000000 */
[----:B------:R-:W-:-:S02]  /*6ee0*/  PRMT R25, R13, 0x7772, RZ ;  /* 0x000077720d197816 */ /* 0x000fc400000000ff */
[----:B------:R-:W-:Y:S02]  /*6ef0*/  LEA.HI.X.SX32 R13, R17, R0, 0x1, P6 ;  /* 0x00000000110d7211 */ /* 0x000fe400030f0eff */
[----:B------:R-:W-:Y:S01]  /*6f00*/  ISETP.LT.AND P1, PT, R4, UR7, !P0 ;  /* 0x0000000704007c0c */ /* 0x000fe2000c721270 */
[C---:B0-----:R-:W-:Y:S01]  /*6f10*/  VIADD R21, R19.reuse, UR6 ;  /* 0x0000000613157c36 */ /* 0x041fe20008000000 */
[----:B------:R-:W-:Y:S01]  /*6f20*/  IADD3 R16, P6, R19, R2, RZ ;  /* 0x0000000213107210 */ /* 0x000fe20007fde0ff */
[----:B------:R-:W-:Y:S01]  /*6f30*/  VIADD R4, R5, 0x1c ;  /* 0x0000001c05047836 */ /* 0x000fe20000000000 */
[----:B------:R0:W-:Y:S01]  /*6f40*/  @P2 STG.E.U8 desc[UR14][R6.64], R25 ;  /* 0x0000001906002986 */ /* 0x0001e2000c10110e */
[----:B------:R-:W-:Y:S02]  /*6f50*/  PRMT R27, R14, 0x7772, RZ ;  /* 0x000077720e1b7816 */ /* 0x000fe400000000ff */
[----:B------:R-:W-:Y:S02]  /*6f60*/  LEA.HI.X.SX32 R17, R19, R0, 0x1, P6 ;  /* 0x0000000013117211 */ /* 0x000fe400030f0eff */
[----:B------:R-:W-:-:S02]  /*6f70*/  IADD3 R18, P6, R21, R2, RZ ;  /* 0x0000000215127210 */ /* 0x000fc40007fde0ff */
        /* <DEDUP_REMOVED lines=8> */
[----:B------:R-:W-:Y:S02]  /*7000*/  IADD3 R6, P6, R21, R2, RZ ;  /* 0x0000000215067210 */ /* 0x000fe40007fde0ff */
[----:B-1----:R-:W-:-:S02]  /*7010*/  PRMT R29, R9, 0x7773, RZ ;  /* 0x00007773091d7816 */ /* 0x002fc400000000ff */
[----:B------:R-:W-:Y:S01]  /*7020*/  ISETP.LT.AND P3, PT, R4, UR7, !P0 ;  /* 0x0000000704007c0c */ /* 0x000fe2000c761270 */
[----:B------:R0:W-:Y:S01]  /*7030*/  @P5 STG.E.U8 desc[UR14][R16.64], R27 ;  /* 0x0000001b10005986 */ /* 0x0001e2000c10110e */
[C---:B------:R-:W-:Y:S01]  /*7040*/  LEA.HI.X.SX32 R7, R21.reuse, R0, 0x1, P6 ;  /* 0x0000000015077211 */ /* 0x040fe200030f0eff */
[----:B--2---:R-:W-:Y:S01]  /*7050*/  VIADD R13, R21, UR6 ;  /* 0x00000006150d7c36 */ /* 0x004fe20008000000 */
[----:B------:R-:W-:Y:S01]  /*7060*/  PRMT R23, R15, 0x7773, RZ ;  /* 0x000077730f177816 */ /* 0x000fe200000000ff */
[----:B------:R-:W-:Y:S01]  /*7070*/  VIADD R4, R5, 0x1f ;  /* 0x0000001f05047836 */ /* 0x000fe20000000000 */
[----:B------:R-:W-:Y:S01]  /*7080*/  PRMT R21, R15, 0x7772, RZ ;  /* 0x000077720f157816 */ /* 0x000fe200000000ff */
[----:B------:R1:W-:Y:S01]  /*7090*/  @P4 STG.E.U8 desc[UR14][R18.64], R25 ;  /* 0x0000001912004986 */ /* 0x0003e2000c10110e */
[----:B------:R-:W-:Y:S02]  /*70a0*/  IADD3 R12, P6, R13, R2, RZ ;  /* 0x000000020d0c7210 */ /* 0x000fe40007fde0ff */
[----:B------:R-:W-:Y:S01]  /*70b0*/  ISETP.LT.AND P2, PT, R4, UR7, !P0 ;  /* 0x0000000704007c0c */ /* 0x000fe2000c741270 */
[----:B------:R-:W-:-:S02]  /*70c0*/  VIADD R4, R5, 0x20 ;  /* 0x0000002005047836 */ /* 0x000fc40000000000 */
[C---:B0-----:R-:W-:Y:S01]  /*70d0*/  VIADD R17, R13.reuse, UR6 ;  /* 0x000000060d117c36 */ /* 0x041fe20008000000 */
[----:B------:R-:W-:Y:S01]  /*70e0*/  LEA.HI.X.SX32 R13, R13, R0, 0x1, P6 ;  /* 0x000000000d0d7211 */ /* 0x000fe200030f0eff */
[----:B------:R0:W-:Y:S01]  /*70f0*/  @P3 STG.E.U8 desc[UR14][R6.64], R21 ;  /* 0x0000001506003986 */ /* 0x0001e2000c10110e */
[----:B------:R-:W-:Y:S01]  /*7100*/  ISETP.LT.AND P1, PT, R4, UR7, !P0 ;  /* 0x0000000704007c0c */ /* 0x000fe2000c721270 */
[----:B------:R-:W-:Y:S01]  /*7110*/  VIADD R4, R5, 0x21 ;  /* 0x0000002105047836 */ /* 0x000fe20000000000 */
[C---:B------:R-:W-:Y:S02]  /*7120*/  IADD3 R14, P6, R17.reuse, R2, RZ ;  /* 0x00000002110e7210 */ /* 0x040fe40007fde0ff */
[----:B------:R-:W-:Y:S02]  /*7130*/  PRMT R27, R8, 0x7770, RZ ;  /* 0x00007770081b7816 */ /* 0x000fe400000000ff */
[C---:B------:R-:W-:Y:S01]  /*7140*/  LEA.HI.X.SX32 R15, R17.reuse, R0, 0x1, P6 ;  /* 0x00000000110f7211 */ /* 0x040fe200030f0eff */
[----:B------:R-:W-:Y:S01]  /*7150*/  VIADD R17, R17, UR6 ;  /* 0x0000000611117c36 */ /* 0x000fe20008000000 */
[----:B------:R-:W-:Y:S01]  /*7160*/  ISETP.LT.AND P5, PT, R4, UR7, !P0 ;  /* 0x0000000704007c0c */ /* 0x000fe2000c7a1270 */
[----:B------:R2:W-:Y:S01]  /*7170*/  @P2 STG.E.U8 desc[UR14][R12.64], R23 ;  /* 0x000000170c002986 */ /* 0x0005e2000c10110e */
[----:B------:R-:W-:Y:S01]  /*7180*/  VIADD R4, R5, 0x22 ;  /* 0x0000002205047836 */ /* 0x000fe20000000000 */
[----:B-1----:R-:W-:Y:S01]  /*7190*/  PRMT R25, R9, 0x7770, RZ ;  /* 0x0000777009197816 */ /* 0x002fe200000000ff */
[C---:B------:R-:W-:Y:S01]  /*71a0*/  VIADD R19, R17.reuse, UR6 ;  /* 0x0000000611137c36 */ /* 0x040fe20008000000 */
[----:B0-----:R-:W-:Y:S01]  /*71b0*/  IADD3 R6, P6, R17, R2, RZ ;  /* 0x0000000211067210 */ /* 0x001fe20007fde0ff */
[----:B------:R0:W-:Y:S01]  /*71c0*/  @P1 STG.E.U8 desc[UR14][R14.64], R27 ;  /* 0x0000001b0e001986 */ /* 0x0001e2000c10110e */
[----:B------:R-:W-:Y:S01]  /*71d0*/  ISETP.LT.AND P4, PT, R4, UR7, !P0 ;  /* 0x0000000704007c0c */ /* 0x000fe2000c781270 */
[----:B------:R-:W-:Y:S01]  /*71e0*/  VIADD R4, R5, 0x23 ;  /* 0x0000002305047836 */ /* 0x000fe20000000000 */
[----:B------:R-:W-:Y:S01]  /*71f0*/  LEA.HI.X.SX32 R7, R17, R0, 0x1, P6 ;  /* 0x0000000011077211 */ /* 0x000fe200030f0eff */
[----:B------:R-:W-:Y:S01]  /*7200*/  VIADD R17, R19, UR6 ;  /* 0x0000000613117c36 */ /* 0x000fe20008000000 */
[----:B------:R-:W-:-:S02]  /*7210*/  PRMT R21, R9, 0x7771, RZ ;  /* 0x0000777109157816 */ /* 0x000fc400000000ff */
[----:B--2---:R-:W-:Y:S02]  /*7220*/  IADD3 R12, P6, R19, R2, RZ ;  /* 0x00000002130c7210 */ /* 0x004fe40007fde0ff */
[----:B------:R-:W-:Y:S01]  /*7230*/  ISETP.LT.AND P3, PT, R4, UR7, !P0 ;  /* 0x0000000704007c0c */ /* 0x000fe2000c761270 */
[----:B------:R-:W-:Y:S01]  /*7240*/  VIADD R4, R5, 0x24 ;  /* 0x0000002405047836 */ /* 0x000fe20000000000 */
[----:B------:R-:W-:Y:S01]  /*7250*/  LEA.HI.X.SX32 R13, R19, R0, 0x1, P6 ;  /* 0x00000000130d7211 */ /* 0x000fe200030f0eff */
[C---:B------:R-:W-:Y:S01]  /*7260*/  VIADD R19, R17.reuse, UR6 ;  /* 0x0000000611137c36 */ /* 0x040fe20008000000 */
[C---:B0-----:R-:W-:Y:S02]  /*7270*/  IADD3 R14, P6, R17.reuse, R2, RZ ;  /* 0x00000002110e7210 */ /* 0x041fe40007fde0ff */
[----:B------:R-:W-:Y:S02]  /*7280*/  PRMT R23, R8, 0x7771, RZ ;  /* 0x0000777108177816 */ /* 0x000fe400000000ff */
[----:B------:R-:W-:-:S02]  /*7290*/  LEA.HI.X.SX32 R15, R17, R0, 0x1, P6 ;  /* 0x00000000110f7211 */ /* 0x000fc400030f0eff */
[----:B------:R-:W-:Y:S01]  /*72a0*/  IADD3 R16, P6, R19, R2, RZ ;  /* 0x0000000213107210 */ /* 0x000fe20007fde0ff */
[----:B------:R0:W-:Y:S01]  /*72b0*/  @P5 STG.E.U8 desc[UR14][R6.64], R23 ;  /* 0x0000001706005986 */ /* 0x0001e2000c10110e */
[----:B------:R-:W-:Y:S01]  /*72c0*/  ISETP.LT.AND P2, PT, R4, UR7, !P0 ;  /* 0x0000000704007c0c */ /* 0x000fe2000c741270 */
[----:B------:R-:W-:Y:S01]  /*72d0*/  VIADD R4, R5, 0x25 ;  /* 0x0000002505047836 */ /* 0x000fe20000000000 */
[C---:B------:R-:W-:Y:S01]  /*72e0*/  LEA.HI.X.SX32 R17, R19.reuse, R0, 0x1, P6 ;  /* 0x0000000013117211 */ /* 0x040fe200030f0eff */
[----:B------:R-:W-:Y:S01]  /*72f0*/  VIADD R19, R19, UR6 ;  /* 0x0000000613137c36 */ /* 0x000fe20008000000 */
[----:B------:R1:W-:Y:S01]  /*7300*/  @P4 STG.E.U8 desc[UR14][R12.64], R25 ;  /* 0x000000190c004986 */ /* 0x0003e2000c10110e */
[----:B------:R-:W-:Y:S02]  /*7310*/  PRMT R27, R10, 0x7772, RZ ;  /* 0x000077720a1b7816 */ /* 0x000fe400000000ff */
[----:B------:R-:W-:Y:S01]  /*7320*/  ISETP.LT.AND P1, PT, R4, UR7, !P0 ;  /* 0x0000000704007c0c */ /* 0x000fe2000c721270 */
[----:B------:R-:W-:Y:S01]  /*7330*/  VIADD R4, R5, 0x26 ;  /* 0x0000002605047836 */ /* 0x000fe20000000000 */
[----:B------:R2:W-:Y:S01]  /*7340*/  @P3 STG.E.U8 desc[UR14][R14.64], R21 ;  /* 0x000000150e003986 */ /* 0x0005e2000c10110e */
[----:B0-----:R-:W-:-:S03]  /*7350*/  IADD3 R6, P6, R19, R2, RZ ;  /* 0x0000000213067210 */ /* 0x001fc60007fde0ff */
[----:B------:R-:W-:Y:S01]  /*7360*/  ISETP.LT.AND P5, PT, R4, UR7, !P0 ;  /* 0x0000000704007c0c */ /* 0x000fe2000c7a1270 */
[----:B------:R-:W-:Y:S01]  /*7370*/  VIADD R4, R5, 0x27 ;  /* 0x0000002705047836 */ /* 0x000fe20000000000 */
[C---:B------:R-:W-:Y:S01]  /*7380*/  LEA.HI.X.SX32 R7, R19.reuse, R0, 0x1, P6 ;  /* 0x0000000013077211 */ /* 0x040fe200030f0eff */
[----:B-1----:R-:W-:Y:S01]  /*7390*/  VIADD R13, R19, UR6 ;  /* 0x00000006130d7c36 */ /* 0x002fe20008000000 */
[----:B------:R-:W-:Y:S02]  /*73a0*/  PRMT R23, R10, 0x7770, RZ ;  /* 0x000077700a177816 */ /* 0x000fe400000000ff */
[----:B------:R-:W-:Y:S01]  /*73b0*/  ISETP.LT.AND P4, PT, R4, UR7, !P0 ;  /* 0x0000000704007c0c */ /* 0x000fe2000c781270 */
[----:B------:R-:W-:Y:S01]  /*73c0*/  VIADD R4, R5, 0x28 ;  /* 0x0000002805047836 */ /* 0x000fe20000000000 */
[C---:B------:R-:W-:Y:S01]  /*73d0*/  IADD3 R12, P6, R13.reuse, R2, RZ ;  /* 0x000000020d0c7210 */ /* 0x040fe20007fde0ff */
[----:B--2---:R-:W-:Y:S01]  /*73e0*/  VIADD R15, R13, UR6 ;  /* 0x000000060d0f7c36 */ /* 0x004fe20008000000 */
[----:B------:R0:W-:Y:S01]  /*73f0*/  @P2 STG.E.U8 desc[UR14][R16.64], R23 ;  /* 0x0000001710002986 */ /* 0x0001e2000c10110e */
[----:B------:R-:W-:-:S02]  /*7400*/  PRMT R21, R10, 0x7771, RZ ;  /* 0x000077710a157816 */ /* 0x000fc400000000ff */
[----:B------:R-:W-:Y:S01]  /*7410*/  LEA.HI.X.SX32 R13, R13, R0, 0x1, P6 ;  /* 0x000000000d0d7211 */ /* 0x000fe200030f0eff */
[C---:B------:R-:W-:Y:S01]  /*7420*/  VIADD R19, R15.reuse, UR6 ;  /* 0x000000060f137c36 */ /* 0x040fe20008000000 */
[----:B------:R-:W-:Y:S01]  /*7430*/  IADD3 R14, P6, R15, R2, RZ ;  /* 0x000000020f0e7210 */ /* 0x000fe20007fde0ff */
[----:B------:R1:W-:Y:S01]  /*7440*/  @P1 STG.E.U8 desc[UR14][R6.64], R21 ;  /* 0x0000001506001986 */ /* 0x0003e2000c10110e */
[----:B------:R-:W-:Y:S02]  /*7450*/  PRMT R25, R11, 0x7770, RZ ;  /* 0x000077700b197816 */ /* 0x000fe400000000ff */
[----:B------:R-:W-:Y:S02]  /*7460*/  LEA.HI.X.SX32 R15, R15, R0, 0x1, P6 ;  /* 0x000000000f0f7211 */ /* 0x000fe400030f0eff */
[----:B------:R-:W-:Y:S01]  /*7470*/  ISETP.LT.AND P3, PT, R4, UR7, !P0 ;  /* 0x0000000704007c0c */ /* 0x000fe2000c761270 */
[----:B------:R2:W-:Y:S01]  /*7480*/  @P5 STG.E.U8 desc[UR14][R12.64], R25 ;  /* 0x000000190c005986 */ /* 0x0005e2000c10110e */
[----:B0-----:R-:W-:Y:S01]  /*7490*/  IADD3 R16, P6, R19, R2, RZ ;  /* 0x0000000213107210 */ /* 0x001fe20007fde0ff */
[----:B------:R-:W-:Y:S01]  /*74a0*/  VIADD R4, R5, 0x29 ;  /* 0x0000002905047836 */ /* 0x000fe20000000000 */
[----:B------:R-:W-:-:S02]  /*74b0*/  PRMT R23, R11, 0x7771, RZ ;  /* 0x000077710b177816 */ /* 0x000fc400000000ff */
[C---:B------:R-:W-:Y:S01]  /*74c0*/  LEA.HI.X.SX32 R17, R19.reuse, R0, 0x1, P6 ;  /* 0x0000000013117211 */ /* 0x040fe200030f0eff */
[----:B------:R-:W-:Y:S01]  /*74d0*/  VIADD R19, R19, UR6 ;  /* 0x0000000613137c36 */ /* 0x000fe20008000000 */
[----:B-1----:R-:W-:Y:S01]  /*74e0*/  PRMT R21, R8, 0x7772, RZ ;  /* 0x0000777208157816 */ /* 0x002fe200000000ff */
[----:B------:R0:W-:Y:S01]  /*74f0*/  @P4 STG.E.U8 desc[UR14][R14.64], R23 ;  /* 0x000000170e004986 */ /* 0x0001e2000c10110e */
[----:B------:R-:W-:Y:S01]  /*7500*/  ISETP.LT.AND P2, PT, R4, UR7, !P0 ;  /* 0x0000000704007c0c */ /* 0x000fe2000c741270 */
[----:B------:R-:W-:Y:S01]  /*7510*/  VIADD R4, R5, 0x2a ;  /* 0x0000002a05047836 */ /* 0x000fe20000000000 */
[C---:B------:R-:W-:Y:S01]  /*7520*/  IADD3 R6, P6, R19.reuse, R2, RZ ;  /* 0x0000000213067210 */ /* 0x040fe20007fde0ff */
[----:B--2---:R-:W-:Y:S01]  /*7530*/  VIADD R13, R19, UR6 ;  /* 0x00000006130d7c36 */ /* 0x004fe20008000000 */
[----:B------:R1:W-:Y:S01]  /*7540*/  @P3 STG.E.U8 desc[UR14][R16.64], R21 ;  /* 0x0000001510003986 */ /* 0x0003e2000c10110e */
[----:B------:R-:W-:Y:S02]  /*7550*/  PRMT R25, R9, 0x7772, RZ ;  /* 0x0000777209197816 */ /* 0x000fe400000000ff */
[----:B------:R-:W-:-:S02]  /*7560*/  LEA.HI.X.SX32 R7, R19, R0, 0x1, P6 ;  /* 0x0000000013077211 */ /* 0x000fc400030f0eff */
[C---:B------:R-:W-:Y:S01]  /*7570*/  IADD3 R18, P6, R13.reuse, R2, RZ ;  /* 0x000000020d127210 */ /* 0x040fe20007fde0ff */
[----:B0-----:R-:W-:Y:S01]  /*7580*/  VIADD R15, R13, UR6 ;  /* 0x000000060d0f7c36 */ /* 0x001fe20008000000 */
[----:B------:R-:W-:Y:S01]  /*7590*/  ISETP.LT.AND P1, PT, R4, UR7, !P0 ;  /* 0x0000000704007c0c */ /* 0x000fe2000c721270 */
[----:B------:R-:W-:Y:S01]  /*75a0*/  VIADD R4, R5, 0x2b ;  /* 0x0000002b05047836 */ /* 0x000fe20000000000 */
[----:B------:R-:W-:Y:S02]  /*75b0*/  LEA.HI.X.SX32 R19, R13, R0, 0x1, P6 ;  /* 0x000000000d137211 */ /* 0x000fe400030f0eff */
[C---:B-1----:R-:W-:Y:S01]  /*75c0*/  IADD3 R16, P6, R15.reuse, R2, RZ ;  /* 0x000000020f107210 */ /* 0x042fe20007fde0ff */
[C---:B------:R-:W-:Y:S01]  /*75d0*/  VIADD R21, R15.reuse, UR6 ;  /* 0x000000060f157c36 */ /* 0x040fe20008000000 */
[----:B------:R-:W-:Y:S02]  /*75e0*/  PRMT R23, R8, 0x7773, RZ ;  /* 0x0000777308177816 */ /* 0x000fe400000000ff */
[----:B------:R-:W-:-:S02]  /*75f0*/  LEA.HI.X.SX32 R17, R15, R0, 0x1, P6 ;  /* 0x000000000f117211 */ /* 0x000fc400030f0eff */
[----:B------:R0:W1:Y:S01]  /*7600*/  LDS.128 R12, [R3] ;  /* 0x00000000030c7984 */ /* 0x0000620000000c00 */
[----:B------:R-:W-:Y:S01]  /*7610*/  ISETP.LT.AND P5, PT, R4, UR7, !P0 ;  /* 0x0000000704007c0c */ /* 0x000fe2000c7a1270 */
[----:B------:R-:W-:Y:S01]  /*7620*/  VIADD R4, R5, 0x2c ;  /* 0x0000002c05047836 */ /* 0x000fe20000000000 */
[----:B------:R-:W-:Y:S01]  /*7630*/  IADD3 R8, P6, R21, R2, RZ ;  /* 0x0000000215087210 */ /* 0x000fe20007fde0ff */
[----:B------:R2:W-:Y:S03]  /*7640*/  @P2 STG.E.U8 desc[UR14][R6.64], R23 ;  /* 0x0000001706002986 */ /* 0x0005e6000c10110e */
[----:B------:R-:W-:Y:S01]  /*7650*/  ISETP.LT.AND P4, PT, R4, UR7, !P0 ;  /* 0x0000000704007c0c */ /* 0x000fe2000c781270 */
[----:B------:R-:W-:Y:S01]  /*7660*/  VIADD R4, R5, 0x2d ;  /* 0x0000002d05047836 */ /* 0x000fe20000000000 */
[----:B------:R-:W-:Y:S01]  /*7670*/  LEA.HI.X.SX32 R9, R21, R0, 0x1, P6 ;  /* 0x0000000015097211 */ /* 0x000fe200030f0eff */
[----:B------:R3:W-:Y:S01]  /*7680*/  @P1 STG.E.U8 desc[UR14][R18.64], R25 ;  /* 0x0000001912001986 */ /* 0x0007e2000c10110e */
[----:B0-----:R-:W-:-:S02]  /*7690*/  VIADD R3, R5, 0x32 ;  /* 0x0000003205037836 */ /* 0x001fc40000000000 */
[----:B------:R-:W-:Y:S01]  /*76a0*/  ISETP.LT.AND P3, PT, R4, UR7, !P0 ;  /* 0x0000000704007c0c */ /* 0x000fe2000c761270 */
[----:B------:R-:W-:Y:S01]  /*76b0*/  VIADD R4, R5, 0x2e ;  /* 0x0000002e05047836 */ /* 0x000fe20000000000 */
[----:B------:R0:W-:Y:S01]  /*76c0*/  @P5 STG.E.U8 desc[UR14][R16.64], R29 ;  /* 0x0000001d10005986 */ /* 0x0001e2000c10110e */
[----:B--2---:R-:W-:Y:S01]  /*76d0*/  VIADD R23, R21, UR6 ;  /* 0x0000000615177c36 */ /* 0x004fe20008000000 */
[----:B------:R-:W-:Y:S02]  /*76e0*/  PRMT R21, R11, 0x7773, RZ ;  /* 0x000077730b157816 */ /* 0x000fe400000000ff */
[----:B------:R-:W-:Y:S01]  /*76f0*/  ISETP.LT.AND P2, PT, R4, UR7, !P0 ;  /* 0x0000000704007c0c */ /* 0x000fe2000c741270 */
[----:B------:R-:W-:Y:S01]  /*7700*/  VIADD R4, R5, 0x2f ;  /* 0x0000002f05047836 */ /* 0x000fe20000000000 */
[----:B------:R-:W-:Y:S01]  /*7710*/  IADD3 R6, P6, R23, R2, RZ ;  /* 0x0000000217067210 */ /* 0x000fe20007fde0ff */
[----:B------:R2:W-:Y:S01]  /*7720*/  @P4 STG.E.U8 desc[UR14][R8.64], R27 ;  /* 0x0000001b08004986 */ /* 0x0005e2000c10110e */
[----:B---3--:R-:W-:-:S02]  /*7730*/  PRMT R25, R10, 0x7773, RZ ;  /* 0x000077730a197816 */ /* 0x008fc400000000ff */
[C---:B------:R-:W-:Y:S01]  /*7740*/  LEA.HI.X.SX32 R7, R23.reuse, R0, 0x1, P6 ;  /* 0x0000000017077211 */ /* 0x040fe200030f0eff */
[----:B------:R-:W-:Y:S01]  /*7750*/  VIADD R23, R23, UR6 ;  /* 0x0000000617177c36 */ /* 0x000fe20008000000 */
[----:B------:R-:W-:Y:S01]  /*7760*/  ISETP.LT.AND P1, PT, R4, UR7, !P0 ;  /* 0x0000000704007c0c */ /* 0x000fe2000c721270 */
[----:B------:R-:W-:Y:S02]  /*7770*/  VIADD R4, R5, 0x30 ;  /* 0x0000003005047836 */ /* 0x000fe40000000000 */
[C---:B------:R-:W-:Y:S01]  /*7780*/  VIADD R19, R23.reuse, UR6 ;  /* 0x0000000617137c36 */ /* 0x040fe20008000000 */
[----:B0-----:R-:W-:Y:S01]  /*7790*/  IADD3 R16, P6, R23, R2, RZ ;  /* 0x0000000217107210 */ /* 0x001fe20007fde0ff */
[----:B------:R0:W-:Y:S01]  /*77a0*/  @P3 STG.E.U8 desc[UR14][R6.64], R25 ;  /* 0x0000001906003986 */ /* 0x0001e2000c10110e */
[----:B------:R-:W-:Y:S01]  /*77b0*/  ISETP.LT.AND P3, PT, R3, UR7, !P0 ;  /* 0x0000000703007c0c */ /* 0x000fe2000c761270 */
[----:B------:R-:W-:Y:S01]  /*77c0*/  VIADD R3, R5, 0x33 ;  /* 0x0000003305037836 */ /* 0x000fe20000000000 */
[----:B------:R-:W-:-:S02]  /*77d0*/  LEA.HI.X.SX32 R17, R23, R0, 0x1, P6 ;  /* 0x0000000017117211 */ /* 0x000fc400030f0eff */
[----:B------:R-:W-:Y:S01]  /*77e0*/  PRMT R23, R11, 0x7772, RZ ;  /* 0x000077720b177816 */ /* 0x000fe200000000ff */
[C---:B------:R-:W-:Y:S01]  /*77f0*/  VIADD R11, R19.reuse, UR6 ;  /* 0x00000006130b7c36 */ /* 0x040fe20008000000 */
[----:B--2---:R-:W-:Y:S02]  /*7800*/  IADD3 R8, P6, R19, R2, RZ ;  /* 0x0000000213087210 */ /* 0x004fe40007fde0ff */
[----:B------:R-:W-:Y:S01]  /*7810*/  ISETP.LT.AND P5, PT, R4, UR7, !P0 ;  /* 0x0000000704007c0c */ /* 0x000fe2000c7a1270 */
[----:B------:R-:W-:Y:S01]  /*7820*/  VIADD R4, R5, 0x31 ;  /* 0x0000003105047836 */ /* 0x000fe20000000000 */
[----:B------:R-:W-:Y:S01]  /*7830*/  LEA.HI.X.SX32 R9, R19, R0, 0x1, P6 ;  /* 0x0000000013097211 */ /* 0x000fe200030f0eff */
[C---:B------:R-:W-:Y:S01]  /*7840*/  VIADD R19, R11.reuse, UR6 ;  /* 0x000000060b137c36 */ /* 0x040fe20008000000 */
[----:B0-----:R-:W-:Y:S01]  /*7850*/  IADD3 R6, P6, R11, R2, RZ ;  /* 0x000000020b067210 */ /* 0x001fe20007fde0ff */
[----:B------:R0:W-:Y:S01]  /*7860*/  @P2 STG.E.U8 desc[UR14][R16.64], R23 ;  /* 0x0000001710002986 */ /* 0x0001e2000c10110e */
[----:B------:R-:W-:Y:S01]  /*7870*/  ISETP.LT.AND P2, PT, R3, UR7, !P0 ;  /* 0x0000000703007c0c */ /* 0x000fe2000c741270 */
[----:B------:R-:W-:Y:S01]  /*7880*/  VIADD R3, R5, 0x34 ;  /* 0x0000003405037836 */ /* 0x000fe20000000000 */
[----:B------:R-:W-:Y:S01]  /*7890*/  LEA.HI.X.SX32 R7, R11, R0, 0x1, P6 ;  /* 0x000000000b077211 */ /* 0x000fe200030f0eff */
[----:B------:R2:W-:Y:S01]  /*78a0*/  @P1 STG.E.U8 desc[UR14][R8.64], R21 ;  /* 0x0000001508001986 */ /* 0x0005e2000c10110e */
[----:B------:R-:W-:-:S02]  /*78b0*/  IADD3 R10, P6, R19, R2, RZ ;  /* 0x00000002130a7210 */ /* 0x000fc40007fde0ff */
[----:B------:R-:W-:Y:S02]  /*78c0*/  ISETP.LT.AND P4, PT, R4, UR7, !P0 ;  /* 0x0000000704007c0c */ /* 0x000fe4000c781270 */
[C---:B-1----:R-:W-:Y:S02]  /*78d0*/  PRMT R25, R12.reuse, 0x7770, RZ ;  /* 0x000077700c197816 */ /* 0x042fe400000000ff */
        /* <DEDUP_REMOVED lines=8> */
[C---:B--2---:R-:W-:Y:S01]  /*7960*/  IADD3 R8, P6, R19.reuse, R2, RZ ;  /* 0x0000000213087210 */ /* 0x044fe20007fde0ff */
[----:B------:R-:W-:Y:S01]  /*7970*/  VIADD R17, R19, UR6 ;  /* 0x0000000613117c36 */ /* 0x000fe20008000000 */
[----:B------:R0:W-:Y:S01]  /*7980*/  @P4 STG.E.U8 desc[UR14][R10.64], R23 ;  /* 0x000000170a004986 */ /* 0x0001e2000c10110e */
[----:B------:R-:W-:-:S02]  /*7990*/  PRMT R27, R13, 0x7770, RZ ;  /* 0x000077700d1b7816 */ /* 0x000fc400000000ff */
[----:B------:R-:W-:Y:S01]  /*79a0*/  LEA.HI.X.SX32 R9, R19, R0, 0x1, P6 ;  /* 0x0000000013097211 */ /* 0x000fe200030f0eff */
[----:B------:R-:W-:Y:S01]  /*79b0*/  VIADD R19, R17, UR6 ;  /* 0x0000000611137c36 */ /* 0x000fe20008000000 */
[----:B------:R-:W-:Y:S01]  /*79c0*/  ISETP.LT.AND P4, PT, R3, UR7, !P0 ;  /* 0x0000000703007c0c */ /* 0x000fe2000c781270 */
[----:B------:R-:W-:Y:S01]  /*79d0*/  VIADD R3, R5, 0x37 ;  /* 0x0000003705037836 */ /* 0x000fe20000000000 */
[----:B-1----:R-:W-:Y:S01]  /*79e0*/  IADD3 R6, P6, R17, R2, RZ ;  /* 0x0000000211067210 */ /* 0x002fe20007fde0ff */
[----:B------:R-:W-:Y:S01]  /*79f0*/  @P3 STG.E.U8 desc[UR14][R8.64], R27 ;  /* 0x0000001b08003986 */ /* 0x000fe2000c10110e */
[----:B------:R-:W-:Y:S01]  /*7a00*/  VIADD R21, R19, UR6 ;  /* 0x0000000613157c36 */ /* 0x000fe20008000000 */
[----:B------:R-:W-:Y:S02]  /*7a10*/  PRMT R25, R13, 0x7771, RZ ;  /* 0x000077710d197816 */ /* 0x000fe400000000ff */
[----:B------:R-:W-:Y:S02]  /*7a20*/  LEA.HI.X.SX32 R7, R17, R0, 0x1, P6 ;  /* 0x0000000011077211 */ /* 0x000fe400030f0eff */
[----:B0-----:R-:W-:-:S02]  /*7a30*/  IADD3 R10, P6, R19, R2, RZ ;  /* 0x00000002130a7210 */ /* 0x001fc40007fde0ff */
[----:B------:R-:W-:Y:S01]  /*7a40*/  ISETP.LT.AND P3, PT, R3, UR7, !P0 ;  /* 0x0000000703007c0c */ /* 0x000fe2000c761270 */
[----:B------:R-:W-:Y:S01]  /*7a50*/  VIADD R3, R5, 0x38 ;  /* 0x0000003805037836 */ /* 0x000fe20000000000 */
[----:B------:R-:W-:Y:S01]  /*7a60*/  LEA.HI.X.SX32 R11, R19, R0, 0x1, P6 ;  /* 0x00000000130b7211 */ /* 0x000fe200030f0eff */
[----:B------:R0:W-:Y:S01]  /*7a70*/  @P2 STG.E.U8 desc[UR14][R6.64], R25 ;  /* 0x0000001906002986 */ /* 0x0001e2000c10110e */
[----:B------:R-:W-:Y:S02]  /*7a80*/  IADD3 R16, P6, R21, R2, RZ ;  /* 0x0000000215107210 */ /* 0x000fe40007fde0ff */
[C---:B------:R-:W-:Y:S02]  /*7a90*/  PRMT R23, R14.reuse, 0x7770, RZ ;  /* 0x000077700e177816 */ /* 0x040fe400000000ff */
[----:B------:R-:W-:Y:S01]  /*7aa0*/  ISETP.LT.AND P2, PT, R3, UR7, !P0 ;  /* 0x0000000703007c0c */ /* 0x000fe2000c741270 */
[----:B------:R-:W-:Y:S01]  /*7ab0*/  VIADD R3, R5, 0x39 ;  /* 0x0000003905037836 */ /* 0x000fe20000000000 */
[C---:B------:R-:W-:Y:S01]  /*7ac0*/  LEA.HI.X.SX32 R17, R21.reuse, R0, 0x1, P6 ;  /* 0x0000000015117211 */ /* 0x040fe200030f0eff */
[----:B------:R-:W-:Y:S01]  /*7ad0*/  VIADD R21, R21, UR6 ;  /* 0x0000000615157c36 */ /* 0x000fe20008000000 */
[----:B------:R1:W-:Y:S01]  /*7ae0*/  @P1 STG.E.U8 desc[UR14][R10.64], R23 ;  /* 0x000000170a001986 */ /* 0x0003e2000c10110e */
[----:B------:R-:W-:-:S02]  /*7af0*/  PRMT R19, R14, 0x7771, RZ ;  /* 0x000077710e137816 */ /* 0x000fc400000000ff */
[----:B------:R-:W-:Y:S01]  /*7b00*/  ISETP.LT.AND P1, PT, R3, UR7, !P0 ;  /* 0x0000000703007c0c */ /* 0x000fe2000c721270 */
[----:B------:R-:W-:Y:S01]  /*7b10*/  VIADD R3, R5, 0x3a ;  /* 0x0000003a05037836 */ /* 0x000fe20000000000 */
[C---:B0-----:R-:W-:Y:S01]  /*7b20*/  IADD3 R6, P6, R21.reuse, R2, RZ ;  /* 0x0000000215067210 */ /* 0x041fe20007fde0ff */
[----:B------:R-:W-:Y:S01]  /*7b30*/  VIADD R9, R21, UR6 ;  /* 0x0000000615097c36 */ /* 0x000fe20008000000 */
[----:B------:R0:W-:Y:S01]  /*7b40*/  @P5 STG.E.U8 desc[UR14][R16.64], R19 ;  /* 0x0000001310005986 */ /* 0x0001e2000c10110e */
[----:B------:R-:W-:Y:S02]  /*7b50*/  PRMT R25, R15, 0x7770, RZ ;  /* 0x000077700f197816 */ /* 0x000fe400000000ff */
[----:B------:R-:W-:Y:S01]  /*7b60*/  ISETP.LT.AND P5, PT, R3, UR7, !P0 ;  /* 0x0000000703007c0c */ /* 0x000fe2000c7a1270 */
[----:B------:R-:W-:Y:S01]  /*7b70*/  VIADD R3, R5, 0x3b ;  /* 0x0000003b05037836 */ /* 0x000fe20000000000 */
[----:B------:R-:W-:Y:S01]  /*7b80*/  LEA.HI.X.SX32 R7, R21, R0, 0x1, P6 ;  /* 0x0000000015077211 */ /* 0x000fe200030f0eff */
[C---:B-1----:R-:W-:Y:S01]  /*7b90*/  VIADD R11, R9.reuse, UR6 ;  /* 0x00000006090b7c36 */ /* 0x042fe20008000000 */
[----:B------:R-:W-:-:S02]  /*7ba0*/  IADD3 R8, P6, R9, R2, RZ ;  /* 0x0000000209087210 */ /* 0x000fc40007fde0ff */
[----:B------:R-:W-:Y:S01]  /*7bb0*/  PRMT R23, R15, 0x7771, RZ ;  /* 0x000077710f177816 */ /* 0x000fe200000000ff */
[----:B------:R1:W-:Y:S01]  /*7bc0*/  @P4 STG.E.U8 desc[UR14][R6.64], R25 ;  /* 0x0000001906004986 */ /* 0x0003e2000c10110e */
[----:B------:R-:W-:Y:S01]  /*7bd0*/  LEA.HI.X.SX32 R9, R9, R0, 0x1, P6 ;  /* 0x0000000009097211 */ /* 0x000fe200030f0eff */
[----:B0-----:R-:W-:Y:S01]  /*7be0*/  VIADD R17, R11, UR6 ;  /* 0x000000060b117c36 */ /* 0x001fe20008000000 */
[----:B------:R-:W-:Y:S01]  /*7bf0*/  ISETP.LT.AND P4, PT, R3, UR7, !P0 ;  /* 0x0000000703007c0c */ /* 0x000fe2000c781270 */
[----:B------:R-:W-:Y:S01]  /*7c00*/  VIADD R3, R5, 0x3c ;  /* 0x0000003c05037836 */ /* 0x000fe20000000000 */
[----:B------:R-:W-:Y:S01]  /*7c10*/  IADD3 R10, P6, R11, R2, RZ ;  /* 0x000000020b0a7210 */ /* 0x000fe20007fde0ff */
[----:B------:R0:W-:Y:S01]  /*7c20*/  @P3 STG.E.U8 desc[UR14][R8.64], R23 ;  /* 0x0000001708003986 */ /* 0x0001e2000c10110e */
[----:B------:R-:W-:Y:S01]  /*7c30*/  VIADD R19, R17, UR6 ;  /* 0x0000000611137c36 */ /* 0x000fe20008000000 */
[----:B------:R-:W-:Y:S02]  /*7c40*/  PRMT R21, R12, 0x7772, RZ ;  /* 0x000077720c157816 */ /* 0x000fe400000000ff */
[----:B------:R-:W-:-:S02]  /*7c50*/  LEA.HI.X.SX32 R11, R11, R0, 0x1, P6 ;  /* 0x000000000b0b7211 */ /* 0x000fc400030f0eff */
[----:B------:R-:W-:Y:S01]  /*7c60*/  ISETP.LT.AND P3, PT, R3, UR7, !P0 ;  /* 0x0000000703007c0c */ /* 0x000fe2000c761270 */
[----:B------:R-:W-:Y:S01]  /*7c70*/  VIADD R3, R5, 0x3d ;  /* 0x0000003d05037836 */ /* 0x000fe20000000000 */
[----:B------:R-:W-:Y:S01]  /*7c80*/  IADD3 R16, P6, R17, R2, RZ ;  /* 0x0000000211107210 */ /* 0x000fe20007fde0ff */
[----:B------:R2:W-:Y:S01]  /*7c90*/  @P2 STG.E.U8 desc[UR14][R10.64], R21 ;  /* 0x000000150a002986 */ /* 0x0005e2000c10110e */
[----:B-1----:R-:W-:Y:S01]  /*7ca0*/  PRMT R25, R12, 0x7773, RZ ;  /* 0x000077730c197816 */ /* 0x002fe200000000ff */
[----:B------:R-:W-:Y:S01]  /*7cb0*/  VIADD R12, R5, 0x3e ;  /* 0x0000003e050c7836 */ /* 0x000fe20000000000 */
[----:B------:R-:W-:Y:S01]  /*7cc0*/  LEA.HI.X.SX32 R17, R17, R0, 0x1, P6 ;  /* 0x0000000011117211 */ /* 0x000fe200030f0eff */
[----:B0-----:R-:W-:Y:S01]  /*7cd0*/  VIADD R9, R19, UR6 ;  /* 0x0000000613097c36 */ /* 0x001fe20008000000 */
[----:B------:R-:W-:Y:S02]  /*7ce0*/  ISETP.LT.AND P2, PT, R3, UR7, !P0 ;  /* 0x0000000703007c0c */ /* 0x000fe4000c741270 */
[-C--:B------:R-:W-:Y:S01]  /*7cf0*/  IADD3 R6, P6, R19, R2.reuse, RZ ;  /* 0x0000000213067210 */ /* 0x080fe20007fde0ff */
[C---:B------:R-:W-:Y:S01]  /*7d00*/  VIADD R3, R9.reuse, UR6 ;  /* 0x0000000609037c36 */ /* 0x040fe20008000000 */
[----:B------:R0:W-:Y:S01]  /*7d10*/  @P1 STG.E.U8 desc[UR14][R16.64], R25 ;  /* 0x0000001910001986 */ /* 0x0001e2000c10110e */
[----:B------:R-:W-:-:S02]  /*7d20*/  IADD3 R8, P1, R9, R2, RZ ;  /* 0x0000000209087210 */ /* 0x000fc40007f3e0ff */
[----:B------:R-:W-:Y:S01]  /*7d30*/  LEA.HI.X.SX32 R7, R19, R0, 0x1, P6 ;  /* 0x0000000013077211 */ /* 0x000fe200030f0eff */
[C---:B------:R-:W-:Y:S01]  /*7d40*/  VIADD R19, R3.reuse, UR6 ;  /* 0x0000000603137c36 */ /* 0x040fe20008000000 */
[----:B--2---:R-:W-:Y:S02]  /*7d50*/  IADD3 R10, P6, R3, R2, RZ ;  /* 0x00000002030a7210 */ /* 0x004fe40007fde0ff */
[-C--:B------:R-:W-:Y:S01]  /*7d60*/  LEA.HI.X.SX32 R9, R9, R0.reuse, 0x1, P1 ;  /* 0x0000000009097211 */ /* 0x080fe200008f0eff */
[----:B------:R-:W-:Y:S01]  /*7d70*/  VIADD R21, R19, UR6 ;  /* 0x0000000613157c36 */ /* 0x000fe20008000000 */
[----:B------:R-:W-:Y:S01]  /*7d80*/  LEA.HI.X.SX32 R11, R3, R0, 0x1, P6 ;  /* 0x00000000030b7211 */ /* 0x000fe200030f0eff */
[----:B------:R-:W-:Y:S01]  /*7d90*/  VIADD R3, R5, 0x3f ;  /* 0x0000003f05037836 */ /* 0x000fe20000000000 */
[-C--:B------:R-:W-:Y:S01]  /*7da0*/  IADD3 R4, P6, R19, R2.reuse, RZ ;  /* 0x0000000213047210 */ /* 0x080fe20007fde0ff */
[C---:B------:R-:W-:Y:S01]  /*7db0*/  VIADD R23, R21.reuse, UR6 ;  /* 0x0000000615177c36 */ /* 0x040fe20008000000 */
[----:B0-----:R-:W-:-:S02]  /*7dc0*/  IADD3 R16, P1, R21, R2, RZ ;  /* 0x0000000215107210 */ /* 0x001fc40007f3e0ff */
[-C--:B------:R-:W-:Y:S02]  /*7dd0*/  LEA.HI.X.SX32 R5, R19, R0.reuse, 0x1, P6 ;  /* 0x0000000013057211 */ /* 0x080fe400030f0eff */
[----:B------:R-:W-:Y:S02]  /*7de0*/  LEA.HI.X.SX32 R17, R21, R0, 0x1, P1 ;  /* 0x0000000015117211 */ /* 0x000fe400008f0eff */
[----:B------:R-:W-:Y:S02]  /*7df0*/  IADD3 R2, P6, R23, R2, RZ ;  /* 0x0000000217027210 */ /* 0x000fe40007fde0ff */
[----:B------:R-:W-:Y:S02]  /*7e00*/  ISETP.LT.AND P1, PT, R12, UR7, !P0 ;  /* 0x000000070c007c0c */ /* 0x000fe4000c721270 */
[----:B------:R-:W-:Y:S02]  /*7e10*/  ISETP.LT.AND P0, PT, R3, UR7, !P0 ;  /* 0x0000000703007c0c */ /* 0x000fe4000c701270 */
[----:B------:R-:W-:-:S02]  /*7e20*/  LEA.HI.X.SX32 R3, R23, R0, 0x1, P6 ;  /* 0x0000000017037211 */ /* 0x000fc400030f0eff */
[C---:B------:R-:W-:Y:S02]  /*7e30*/  PRMT R25, R13.reuse, 0x7772, RZ ;  /* 0x000077720d197816 */ /* 0x040fe400000000ff */
[----:B------:R-:W-:Y:S02]  /*7e40*/  PRMT R23, R13, 0x7773, RZ ;  /* 0x000077730d177816 */ /* 0x000fe400000000ff */
[C---:B------:R-:W-:Y:S01]  /*7e50*/  PRMT R21, R14.reuse, 0x7772, RZ ;  /* 0x000077720e157816 */ /* 0x040fe200000000ff */
[----:B------:R0:W-:Y:S01]  /*7e60*/  @P5 STG.E.U8 desc[UR14][R6.64], R25 ;  /* 0x0000001906005986 */ /* 0x0001e2000c10110e */
[----:B------:R-:W-:Y:S02]  /*7e70*/  PRMT R19, R14, 0x7773, RZ ;  /* 0x000077730e137816 */ /* 0x000fe400000000ff */
[C---:B------:R-:W-:Y:S01]  /*7e80*/  PRMT R13, R15.reuse, 0x7773, RZ ;  /* 0x000077730f0d7816 */ /* 0x040fe200000000ff */
[----:B------:R0:W-:Y:S01]  /*7e90*/  @P4 STG.E.U8 desc[UR14][R8.64], R23 ;  /* 0x0000001708004986 */ /* 0x0001e2000c10110e */
[----:B------:R-:W-:-:S03]  /*7ea0*/  PRMT R15, R15, 0x7772, RZ ;  /* 0x000077720f0f7816 */ /* 0x000fc600000000ff */
[----:B------:R0:W-:Y:S04]  /*7eb0*/  @P3 STG.E.U8 desc[UR14][R10.64], R21 ;  /* 0x000000150a003986 */ /* 0x0001e8000c10110e */
[----:B------:R0:W-:Y:S04]  /*7ec0*/  @P2 STG.E.U8 desc[UR14][R4.64], R19 ;  /* 0x0000001304002986 */ /* 0x0001e8000c10110e */
[----:B------:R0:W-:Y:S01]  /*7ed0*/  @P1 STG.E.U8 desc[UR14][R16.64], R15 ;  /* 0x0000000f10001986 */ /* 0x0001e2000c10110e */
[----:B------:R-:W-:Y:S05]  /*7ee0*/  @!P0 EXIT ;  /* 0x000000000000894d */ /* 0x000fea0003800000 */
[----:B------:R-:W-:Y:S01]  /*7ef0*/  STG.E.U8 desc[UR14][R2.64], R13 ;  /* 0x0000000d02007986 */ /* 0x000fe2000c10110e */
[----:B------:R-:W-:Y:S05]  /*7f00*/  EXIT ;  /* 0x000000000000794d */ /* 0x000fea0003800000 */
.L_x_3:
[----:B------:R-:W-:-:S00]  /*7f10*/  BRA `(.L_x_3) ;  /* 0xfffffffc00fc7947 */ /* 0x000fc0000383ffff */
[----:B------:R-:W-:-:S00]  /*7f20*/  NOP ;  /* 0x0000000000007918 */ /* 0x000fc00000000000 */
        /* <DEDUP_REMOVED lines=13> */
.L_x_4:


//--------------------- .nv.shared.matmul_kernel  --------------------------
	.section	.nv.shared.matmul_kernel,"aw",@nobits
	.sectionflags	@""
	.align	16
	.zero		1024


//--------------------- .nv.shared.reserved.0     --------------------------
	.section	.nv.shared.reserved.0,"aw",@nobits
	.weak		__nv_reservedSMEM_offset_0_alias
	.size		__nv_reservedSMEM_offset_0_alias, 0, 0
	.other		__nv_reservedSMEM_offset_0_alias,@"STO_CUDA_RESERVED_SHARED STV_DEFAULT"
__nv_reservedSMEM_offset_0_alias:
	.zero		0


//--------------------- .nv.constant0.matmul_kernel --------------------------
	.section	.nv.constant0.matmul_kernel,"a",@progbits
	.sectionflags	@""
	.align	4
.nv.constant0.matmul_kernel:
	.zero		608


//--------------------- SYMBOLS --------------------------

	.type		.nv.reservedSmem.offset0,@object
	.size		.nv.reservedSmem.offset0,0x4
